//
// Generated by NVIDIA NVVM Compiler
//
// Compiler Build ID: CL-36424714
// Cuda compilation tools, release 13.0, V13.0.88
// Based on NVVM 20.0.0
//

.version 9.0
.target sm_100
.address_size 64

	// .globl	_Z13find_passwordxxPKcPbPxS0_S0_Pc
.const .align 1 .b8 charset[63] = {97, 98, 99, 100, 101, 102, 103, 104, 105, 106, 107, 108, 109, 110, 111, 112, 113, 114, 115, 116, 117, 118, 119, 120, 121, 122, 65, 66, 67, 68, 69, 70, 71, 72, 73, 74, 75, 76, 77, 78, 79, 80, 81, 82, 83, 84, 85, 86, 87, 88, 89, 90, 48, 49, 50, 51, 52, 53, 54, 55, 56, 57};
.const .align 4 .b8 K[256] = {152, 47, 138, 66, 145, 68, 55, 113, 207, 251, 192, 181, 165, 219, 181, 233, 91, 194, 86, 57, 241, 17, 241, 89, 164, 130, 63, 146, 213, 94, 28, 171, 152, 170, 7, 216, 1, 91, 131, 18, 190, 133, 49, 36, 195, 125, 12, 85, 116, 93, 190, 114, 254, 177, 222, 128, 167, 6, 220, 155, 116, 241, 155, 193, 193, 105, 155, 228, 134, 71, 190, 239, 198, 157, 193, 15, 204, 161, 12, 36, 111, 44, 233, 45, 170, 132, 116, 74, 220, 169, 176, 92, 218, 136, 249, 118, 82, 81, 62, 152, 109, 198, 49, 168, 200, 39, 3, 176, 199, 127, 89, 191, 243, 11, 224, 198, 71, 145, 167, 213, 81, 99, 202, 6, 103, 41, 41, 20, 133, 10, 183, 39, 56, 33, 27, 46, 252, 109, 44, 77, 19, 13, 56, 83, 84, 115, 10, 101, 187, 10, 106, 118, 46, 201, 194, 129, 133, 44, 114, 146, 161, 232, 191, 162, 75, 102, 26, 168, 112, 139, 75, 194, 163, 81, 108, 199, 25, 232, 146, 209, 36, 6, 153, 214, 133, 53, 14, 244, 112, 160, 106, 16, 22, 193, 164, 25, 8, 108, 55, 30, 76, 119, 72, 39, 181, 188, 176, 52, 179, 12, 28, 57, 74, 170, 216, 78, 79, 202, 156, 91, 243, 111, 46, 104, 238, 130, 143, 116, 111, 99, 165, 120, 20, 120, 200, 132, 8, 2, 199, 140, 250, 255, 190, 144, 235, 108, 80, 164, 247, 163, 249, 190, 242, 120, 113, 198};

.visible .entry _Z13find_passwordxxPKcPbPxS0_S0_Pc(
	.param .u64 _Z13find_passwordxxPKcPbPxS0_S0_Pc_param_0,
	.param .u64 _Z13find_passwordxxPKcPbPxS0_S0_Pc_param_1,
	.param .u64 .ptr .align 1 _Z13find_passwordxxPKcPbPxS0_S0_Pc_param_2,
	.param .u64 .ptr .align 1 _Z13find_passwordxxPKcPbPxS0_S0_Pc_param_3,
	.param .u64 .ptr .align 1 _Z13find_passwordxxPKcPbPxS0_S0_Pc_param_4,
	.param .u64 .ptr .align 1 _Z13find_passwordxxPKcPbPxS0_S0_Pc_param_5,
	.param .u64 .ptr .align 1 _Z13find_passwordxxPKcPbPxS0_S0_Pc_param_6,
	.param .u64 .ptr .align 1 _Z13find_passwordxxPKcPbPxS0_S0_Pc_param_7
)
{
	.local .align 16 .b8 	__local_depot0[400];
	.reg .b64 	%SP;
	.reg .b64 	%SPL;
	.reg .pred 	%p<32>;
	.reg .b16 	%rs<157>;
	.reg .b32 	%r<1284>;
	.reg .b64 	%rd<176>;

	mov.u64 	%SPL, __local_depot0;
	ld.param.u64 	%rd43, [_Z13find_passwordxxPKcPbPxS0_S0_Pc_param_0];
	ld.param.u64 	%rd48, [_Z13find_passwordxxPKcPbPxS0_S0_Pc_param_1];
	add.u64 	%rd1, %SPL, 0;
	add.u64 	%rd2, %SPL, 256;
	add.u64 	%rd174, %SPL, 368;
	mov.u32 	%r107, %ctaid.x;
	mov.u32 	%r108, %ntid.x;
	mov.u32 	%r109, %tid.x;
	mad.lo.s32 	%r110, %r107, %r108, %r109;
	cvt.u64.u32 	%rd52, %r110;
	add.s64 	%rd4, %rd43, %rd52;
	setp.ge.s64 	%p1, %rd4, %rd48;
	@%p1 bra 	$L__BB0_48;
	mov.u64 	%rd54, charset;
	mul.hi.s64 	%rd55, %rd4, -8925843906633654007;
	add.s64 	%rd56, %rd55, %rd4;
	shr.u64 	%rd57, %rd56, 63;
	shr.s64 	%rd58, %rd56, 5;
	add.s64 	%rd59, %rd58, %rd57;
	mul.lo.s64 	%rd60, %rd59, 62;
	sub.s64 	%rd61, %rd4, %rd60;
	add.s64 	%rd62, %rd54, %rd61;
	ld.const.u8 	%rs1, [%rd62];
	mul.hi.s64 	%rd63, %rd59, -8925843906633654007;
	add.s64 	%rd64, %rd63, %rd59;
	shr.u64 	%rd65, %rd64, 63;
	shr.s64 	%rd66, %rd64, 5;
	add.s64 	%rd67, %rd66, %rd65;
	mul.lo.s64 	%rd68, %rd67, 62;
	sub.s64 	%rd69, %rd59, %rd68;
	add.s64 	%rd70, %rd54, %rd69;
	ld.const.u8 	%rs2, [%rd70];
	mul.hi.s64 	%rd71, %rd4, 2457006494729263899;
	shr.u64 	%rd72, %rd71, 63;
	shr.s64 	%rd73, %rd71, 9;
	add.s64 	%rd74, %rd73, %rd72;
	mul.hi.s64 	%rd75, %rd74, -8925843906633654007;
	add.s64 	%rd76, %rd75, %rd74;
	shr.u64 	%rd77, %rd76, 63;
	shr.s64 	%rd78, %rd76, 5;
	add.s64 	%rd79, %rd78, %rd77;
	mul.lo.s64 	%rd80, %rd79, 62;
	sub.s64 	%rd81, %rd74, %rd80;
	add.s64 	%rd82, %rd54, %rd81;
	ld.const.u8 	%rs3, [%rd82];
	mul.hi.s64 	%rd83, %rd4, 2536264768752788541;
	shr.u64 	%rd84, %rd83, 63;
	shr.s64 	%rd85, %rd83, 15;
	add.s64 	%rd86, %rd85, %rd84;
	mul.hi.s64 	%rd87, %rd86, -8925843906633654007;
	add.s64 	%rd88, %rd87, %rd86;
	shr.u64 	%rd89, %rd88, 63;
	shr.s64 	%rd90, %rd88, 5;
	add.s64 	%rd91, %rd90, %rd89;
	mul.lo.s64 	%rd92, %rd91, 62;
	sub.s64 	%rd93, %rd86, %rd92;
	add.s64 	%rd94, %rd54, %rd93;
	ld.const.u8 	%rs4, [%rd94];
	cvt.u32.u16 	%r111, %rs4;
	cvt.u32.u16 	%r112, %rs3;
	prmt.b32 	%r113, %r112, %r111, 0x3340U;
	cvt.u32.u16 	%r114, %rs2;
	cvt.u32.u16 	%r115, %rs1;
	prmt.b32 	%r116, %r115, %r114, 0x3340U;
	prmt.b32 	%r117, %r116, %r113, 0x5410U;
	st.local.u32 	[%rd174], %r117;
	mul.hi.s64 	%rd95, %rd4, 5236159522586402149;
	shr.u64 	%rd96, %rd95, 63;
	shr.s64 	%rd97, %rd95, 22;
	add.s64 	%rd98, %rd97, %rd96;
	mul.hi.s64 	%rd99, %rd98, -8925843906633654007;
	add.s64 	%rd100, %rd99, %rd98;
	shr.u64 	%rd101, %rd100, 63;
	shr.s64 	%rd102, %rd100, 5;
	add.s64 	%rd103, %rd102, %rd101;
	mul.lo.s64 	%rd104, %rd103, 62;
	sub.s64 	%rd105, %rd98, %rd104;
	add.s64 	%rd106, %rd54, %rd105;
	ld.const.u8 	%rs5, [%rd106];
	mul.hi.s64 	%rd107, %rd4, 2702533947141368851;
	shr.u64 	%rd108, %rd107, 63;
	shr.s64 	%rd109, %rd107, 27;
	add.s64 	%rd110, %rd109, %rd108;
	mul.hi.s64 	%rd111, %rd110, -8925843906633654007;
	add.s64 	%rd112, %rd111, %rd110;
	shr.u64 	%rd113, %rd112, 63;
	shr.s64 	%rd114, %rd112, 5;
	add.s64 	%rd115, %rd114, %rd113;
	mul.lo.s64 	%rd116, %rd115, 62;
	sub.s64 	%rd117, %rd110, %rd116;
	add.s64 	%rd118, %rd54, %rd117;
	ld.const.u8 	%rs6, [%rd118];
	st.local.v2.u8 	[%rd174+4], {%rs5, %rs6};
	mov.b16 	%rs23, 0;
	st.local.u8 	[%rd174+6], %rs23;
	mov.b32 	%r118, 0;
	st.local.u32 	[%rd2+64], %r118;
	mov.b64 	%rd163, 0;
	st.local.u64 	[%rd2+72], %rd163;
	mov.b32 	%r119, -1150833019;
	mov.b32 	%r120, 1779033703;
	st.local.v2.u32 	[%rd2+80], {%r120, %r119};
	mov.b32 	%r121, -1521486534;
	mov.b32 	%r122, 1013904242;
	st.local.v2.u32 	[%rd2+88], {%r122, %r121};
	mov.b32 	%r123, -1694144372;
	mov.b32 	%r124, 1359893119;
	st.local.v2.u32 	[%rd2+96], {%r124, %r123};
	mov.b32 	%r125, 1541459225;
	mov.b32 	%r126, 528734635;
	st.local.v2.u32 	[%rd2+104], {%r126, %r125};
	setp.eq.s16 	%p2, %rs1, 0;
	@%p2 bra 	$L__BB0_4;
	mov.b64 	%rd163, 0;
	mov.u64 	%rd164, %rd174;
$L__BB0_3:
	add.s64 	%rd8, %rd164, 1;
	add.s64 	%rd163, %rd163, 1;
	ld.local.u8 	%rs24, [%rd164+1];
	setp.eq.s16 	%p3, %rs24, 0;
	mov.u64 	%rd164, %rd8;
	@%p3 bra 	$L__BB0_4;
	bra.uni 	$L__BB0_3;
$L__BB0_4:
	setp.eq.s64 	%p4, %rd163, 0;
	mov.b32 	%r1243, 0;
	@%p4 bra 	$L__BB0_13;
	mov.b64 	%rd165, 0;
	mov.b32 	%r1243, 0;
	mov.u64 	%rd128, K;
$L__BB0_6:
	add.s64 	%rd121, %rd174, %rd165;
	ld.local.u8 	%rs25, [%rd121];
	add.s32 	%r129, %r1243, 1;
	st.local.u32 	[%rd2+64], %r129;
	cvt.u64.u32 	%rd122, %r1243;
	add.s64 	%rd123, %rd2, %rd122;
	st.local.u8 	[%rd123], %rs25;
	ld.local.u32 	%r1243, [%rd2+64];
	setp.ne.s32 	%p5, %r1243, 64;
	@%p5 bra 	$L__BB0_12;
	ld.local.v2.b32 	{%r130, %r131}, [%rd2];
	bfe.u32 	%r132, %r131, 16, 8;
	cvt.u16.u32 	%rs27, %r132;
	bfe.u32 	%r133, %r131, 8, 8;
	bfe.u32 	%r134, %r131, 0, 8;
	bfe.u32 	%r135, %r130, 16, 8;
	cvt.u16.u32 	%rs28, %r135;
	bfe.u32 	%r136, %r130, 8, 8;
	bfe.u32 	%r137, %r130, 0, 8;
	shl.b32 	%r138, %r137, 24;
	shl.b32 	%r139, %r136, 16;
	and.b32  	%r140, %r139, 16711680;
	or.b32  	%r141, %r140, %r138;
	and.b16  	%rs29, %rs28, 255;
	mul.wide.u16 	%r142, %rs29, 256;
	or.b32  	%r143, %r141, %r142;
	bfe.u32 	%r144, %r130, 24, 8;
	or.b32  	%r145, %r143, %r144;
	shl.b32 	%r146, %r134, 24;
	shl.b32 	%r147, %r133, 16;
	and.b32  	%r148, %r147, 16711680;
	or.b32  	%r149, %r148, %r146;
	and.b16  	%rs30, %rs27, 255;
	mul.wide.u16 	%r150, %rs30, 256;
	or.b32  	%r151, %r149, %r150;
	bfe.u32 	%r152, %r131, 24, 8;
	or.b32  	%r153, %r151, %r152;
	ld.local.v2.b32 	{%r154, %r155}, [%rd2+8];
	bfe.u32 	%r156, %r155, 16, 8;
	cvt.u16.u32 	%rs31, %r156;
	bfe.u32 	%r157, %r155, 8, 8;
	bfe.u32 	%r158, %r155, 0, 8;
	bfe.u32 	%r159, %r154, 16, 8;
	cvt.u16.u32 	%rs32, %r159;
	bfe.u32 	%r160, %r154, 8, 8;
	bfe.u32 	%r161, %r154, 0, 8;
	shl.b32 	%r162, %r161, 24;
	shl.b32 	%r163, %r160, 16;
	and.b32  	%r164, %r163, 16711680;
	or.b32  	%r165, %r164, %r162;
	and.b16  	%rs33, %rs32, 255;
	mul.wide.u16 	%r166, %rs33, 256;
	or.b32  	%r167, %r165, %r166;
	bfe.u32 	%r168, %r154, 24, 8;
	or.b32  	%r169, %r167, %r168;
	shl.b32 	%r170, %r158, 24;
	shl.b32 	%r171, %r157, 16;
	and.b32  	%r172, %r171, 16711680;
	or.b32  	%r173, %r172, %r170;
	and.b16  	%rs34, %rs31, 255;
	mul.wide.u16 	%r174, %rs34, 256;
	or.b32  	%r175, %r173, %r174;
	bfe.u32 	%r176, %r155, 24, 8;
	or.b32  	%r177, %r175, %r176;
	st.local.v4.u32 	[%rd1], {%r145, %r153, %r169, %r177};
	ld.local.v2.b32 	{%r178, %r179}, [%rd2+16];
	bfe.u32 	%r180, %r179, 16, 8;
	cvt.u16.u32 	%rs35, %r180;
	bfe.u32 	%r181, %r179, 8, 8;
	bfe.u32 	%r182, %r179, 0, 8;
	bfe.u32 	%r183, %r178, 16, 8;
	cvt.u16.u32 	%rs36, %r183;
	bfe.u32 	%r184, %r178, 8, 8;
	bfe.u32 	%r185, %r178, 0, 8;
	shl.b32 	%r186, %r185, 24;
	shl.b32 	%r187, %r184, 16;
	and.b32  	%r188, %r187, 16711680;
	or.b32  	%r189, %r188, %r186;
	and.b16  	%rs37, %rs36, 255;
	mul.wide.u16 	%r190, %rs37, 256;
	or.b32  	%r191, %r189, %r190;
	bfe.u32 	%r192, %r178, 24, 8;
	or.b32  	%r193, %r191, %r192;
	shl.b32 	%r194, %r182, 24;
	shl.b32 	%r195, %r181, 16;
	and.b32  	%r196, %r195, 16711680;
	or.b32  	%r197, %r196, %r194;
	and.b16  	%rs38, %rs35, 255;
	mul.wide.u16 	%r198, %rs38, 256;
	or.b32  	%r199, %r197, %r198;
	bfe.u32 	%r200, %r179, 24, 8;
	or.b32  	%r201, %r199, %r200;
	ld.local.v2.b32 	{%r202, %r203}, [%rd2+24];
	bfe.u32 	%r204, %r203, 16, 8;
	cvt.u16.u32 	%rs39, %r204;
	bfe.u32 	%r205, %r203, 8, 8;
	bfe.u32 	%r206, %r203, 0, 8;
	bfe.u32 	%r207, %r202, 16, 8;
	cvt.u16.u32 	%rs40, %r207;
	bfe.u32 	%r208, %r202, 8, 8;
	bfe.u32 	%r209, %r202, 0, 8;
	shl.b32 	%r210, %r209, 24;
	shl.b32 	%r211, %r208, 16;
	and.b32  	%r212, %r211, 16711680;
	or.b32  	%r213, %r212, %r210;
	and.b16  	%rs41, %rs40, 255;
	mul.wide.u16 	%r214, %rs41, 256;
	or.b32  	%r215, %r213, %r214;
	bfe.u32 	%r216, %r202, 24, 8;
	or.b32  	%r217, %r215, %r216;
	shl.b32 	%r218, %r206, 24;
	shl.b32 	%r219, %r205, 16;
	and.b32  	%r220, %r219, 16711680;
	or.b32  	%r221, %r220, %r218;
	and.b16  	%rs42, %rs39, 255;
	mul.wide.u16 	%r222, %rs42, 256;
	or.b32  	%r223, %r221, %r222;
	bfe.u32 	%r224, %r203, 24, 8;
	or.b32  	%r225, %r223, %r224;
	st.local.v4.u32 	[%rd1+16], {%r193, %r201, %r217, %r225};
	ld.local.v2.b32 	{%r226, %r227}, [%rd2+32];
	bfe.u32 	%r228, %r227, 16, 8;
	cvt.u16.u32 	%rs43, %r228;
	bfe.u32 	%r229, %r227, 8, 8;
	bfe.u32 	%r230, %r227, 0, 8;
	bfe.u32 	%r231, %r226, 16, 8;
	cvt.u16.u32 	%rs44, %r231;
	bfe.u32 	%r232, %r226, 8, 8;
	bfe.u32 	%r233, %r226, 0, 8;
	shl.b32 	%r234, %r233, 24;
	shl.b32 	%r235, %r232, 16;
	and.b32  	%r236, %r235, 16711680;
	or.b32  	%r237, %r236, %r234;
	and.b16  	%rs45, %rs44, 255;
	mul.wide.u16 	%r238, %rs45, 256;
	or.b32  	%r239, %r237, %r238;
	bfe.u32 	%r240, %r226, 24, 8;
	or.b32  	%r241, %r239, %r240;
	shl.b32 	%r242, %r230, 24;
	shl.b32 	%r243, %r229, 16;
	and.b32  	%r244, %r243, 16711680;
	or.b32  	%r245, %r244, %r242;
	and.b16  	%rs46, %rs43, 255;
	mul.wide.u16 	%r246, %rs46, 256;
	or.b32  	%r247, %r245, %r246;
	bfe.u32 	%r248, %r227, 24, 8;
	or.b32  	%r249, %r247, %r248;
	ld.local.v2.b32 	{%r250, %r251}, [%rd2+40];
	bfe.u32 	%r252, %r251, 16, 8;
	cvt.u16.u32 	%rs47, %r252;
	bfe.u32 	%r253, %r251, 8, 8;
	bfe.u32 	%r254, %r251, 0, 8;
	bfe.u32 	%r255, %r250, 16, 8;
	cvt.u16.u32 	%rs48, %r255;
	bfe.u32 	%r256, %r250, 8, 8;
	bfe.u32 	%r257, %r250, 0, 8;
	shl.b32 	%r258, %r257, 24;
	shl.b32 	%r259, %r256, 16;
	and.b32  	%r260, %r259, 16711680;
	or.b32  	%r261, %r260, %r258;
	and.b16  	%rs49, %rs48, 255;
	mul.wide.u16 	%r262, %rs49, 256;
	or.b32  	%r263, %r261, %r262;
	bfe.u32 	%r264, %r250, 24, 8;
	or.b32  	%r265, %r263, %r264;
	shl.b32 	%r266, %r254, 24;
	shl.b32 	%r267, %r253, 16;
	and.b32  	%r268, %r267, 16711680;
	or.b32  	%r269, %r268, %r266;
	and.b16  	%rs50, %rs47, 255;
	mul.wide.u16 	%r270, %rs50, 256;
	or.b32  	%r271, %r269, %r270;
	bfe.u32 	%r272, %r251, 24, 8;
	or.b32  	%r273, %r271, %r272;
	st.local.v4.u32 	[%rd1+32], {%r241, %r249, %r265, %r273};
	ld.local.v2.b32 	{%r274, %r275}, [%rd2+48];
	bfe.u32 	%r276, %r275, 16, 8;
	cvt.u16.u32 	%rs51, %r276;
	bfe.u32 	%r277, %r275, 8, 8;
	bfe.u32 	%r278, %r275, 0, 8;
	bfe.u32 	%r279, %r274, 16, 8;
	cvt.u16.u32 	%rs52, %r279;
	bfe.u32 	%r280, %r274, 8, 8;
	bfe.u32 	%r281, %r274, 0, 8;
	shl.b32 	%r282, %r281, 24;
	shl.b32 	%r283, %r280, 16;
	and.b32  	%r284, %r283, 16711680;
	or.b32  	%r285, %r284, %r282;
	and.b16  	%rs53, %rs52, 255;
	mul.wide.u16 	%r286, %rs53, 256;
	or.b32  	%r287, %r285, %r286;
	bfe.u32 	%r288, %r274, 24, 8;
	or.b32  	%r289, %r287, %r288;
	shl.b32 	%r290, %r278, 24;
	shl.b32 	%r291, %r277, 16;
	and.b32  	%r292, %r291, 16711680;
	or.b32  	%r293, %r292, %r290;
	and.b16  	%rs54, %rs51, 255;
	mul.wide.u16 	%r294, %rs54, 256;
	or.b32  	%r295, %r293, %r294;
	bfe.u32 	%r296, %r275, 24, 8;
	or.b32  	%r297, %r295, %r296;
	ld.local.v2.b32 	{%r298, %r299}, [%rd2+56];
	bfe.u32 	%r300, %r299, 16, 8;
	cvt.u16.u32 	%rs55, %r300;
	bfe.u32 	%r301, %r299, 8, 8;
	bfe.u32 	%r302, %r299, 0, 8;
	bfe.u32 	%r303, %r298, 16, 8;
	cvt.u16.u32 	%rs56, %r303;
	bfe.u32 	%r304, %r298, 8, 8;
	bfe.u32 	%r305, %r298, 0, 8;
	shl.b32 	%r306, %r305, 24;
	shl.b32 	%r307, %r304, 16;
	and.b32  	%r308, %r307, 16711680;
	or.b32  	%r309, %r308, %r306;
	and.b16  	%rs57, %rs56, 255;
	mul.wide.u16 	%r310, %rs57, 256;
	or.b32  	%r311, %r309, %r310;
	bfe.u32 	%r312, %r298, 24, 8;
	or.b32  	%r313, %r311, %r312;
	shl.b32 	%r314, %r302, 24;
	shl.b32 	%r315, %r301, 16;
	and.b32  	%r316, %r315, 16711680;
	or.b32  	%r317, %r316, %r314;
	and.b16  	%rs58, %rs55, 255;
	mul.wide.u16 	%r318, %rs58, 256;
	or.b32  	%r319, %r317, %r318;
	bfe.u32 	%r320, %r299, 24, 8;
	or.b32  	%r321, %r319, %r320;
	st.local.v4.u32 	[%rd1+48], {%r289, %r297, %r313, %r321};
	mov.b16 	%rs150, 16;
$L__BB0_8:
	and.b16  	%rs59, %rs150, 255;
	cvt.u32.u16 	%r322, %rs150;
	and.b32  	%r323, %r322, 255;
	mul.wide.u32 	%rd124, %r323, 4;
	add.s64 	%rd125, %rd124, %rd1;
	.pragma "used_bytes_mask 65295";
	ld.local.v4.u32 	{%r324, %r325, %r326, %r327}, [%rd125+-16];
	shf.l.wrap.b32 	%r328, %r326, %r326, 15;
	shf.l.wrap.b32 	%r329, %r326, %r326, 13;
	xor.b32  	%r330, %r328, %r329;
	shr.u32 	%r331, %r326, 10;
	xor.b32  	%r332, %r330, %r331;
	ld.local.u32 	%r333, [%rd125+-28];
	add.s32 	%r334, %r332, %r333;
	ld.local.v4.u32 	{%r335, %r336, %r337, %r338}, [%rd125+-64];
	shf.l.wrap.b32 	%r339, %r336, %r336, 25;
	shf.l.wrap.b32 	%r340, %r336, %r336, 14;
	xor.b32  	%r341, %r339, %r340;
	shr.u32 	%r342, %r336, 3;
	xor.b32  	%r343, %r341, %r342;
	add.s32 	%r344, %r334, %r335;
	add.s32 	%r345, %r344, %r343;
	shf.l.wrap.b32 	%r346, %r327, %r327, 15;
	shf.l.wrap.b32 	%r347, %r327, %r327, 13;
	xor.b32  	%r348, %r346, %r347;
	shr.u32 	%r349, %r327, 10;
	xor.b32  	%r350, %r348, %r349;
	ld.local.v2.u32 	{%r351, %r352}, [%rd125+-24];
	add.s32 	%r353, %r350, %r351;
	shf.l.wrap.b32 	%r354, %r337, %r337, 25;
	shf.l.wrap.b32 	%r355, %r337, %r337, 14;
	xor.b32  	%r356, %r354, %r355;
	shr.u32 	%r357, %r337, 3;
	xor.b32  	%r358, %r356, %r357;
	add.s32 	%r359, %r353, %r336;
	add.s32 	%r360, %r359, %r358;
	shf.l.wrap.b32 	%r361, %r345, %r345, 15;
	shf.l.wrap.b32 	%r362, %r345, %r345, 13;
	xor.b32  	%r363, %r361, %r362;
	shr.u32 	%r364, %r345, 10;
	xor.b32  	%r365, %r363, %r364;
	add.s32 	%r366, %r365, %r352;
	shf.l.wrap.b32 	%r367, %r338, %r338, 25;
	shf.l.wrap.b32 	%r368, %r338, %r338, 14;
	xor.b32  	%r369, %r367, %r368;
	shr.u32 	%r370, %r338, 3;
	xor.b32  	%r371, %r369, %r370;
	add.s32 	%r372, %r366, %r337;
	add.s32 	%r373, %r372, %r371;
	shf.l.wrap.b32 	%r374, %r360, %r360, 15;
	shf.l.wrap.b32 	%r375, %r360, %r360, 13;
	xor.b32  	%r376, %r374, %r375;
	shr.u32 	%r377, %r360, 10;
	xor.b32  	%r378, %r376, %r377;
	add.s32 	%r379, %r378, %r324;
	ld.local.u32 	%r380, [%rd125+-48];
	shf.l.wrap.b32 	%r381, %r380, %r380, 25;
	shf.l.wrap.b32 	%r382, %r380, %r380, 14;
	xor.b32  	%r383, %r381, %r382;
	shr.u32 	%r384, %r380, 3;
	xor.b32  	%r385, %r383, %r384;
	add.s32 	%r386, %r379, %r338;
	add.s32 	%r387, %r386, %r385;
	st.local.v4.u32 	[%rd125], {%r345, %r360, %r373, %r387};
	add.s16 	%rs150, %rs150, 4;
	setp.lt.u16 	%p6, %rs59, 60;
	@%p6 bra 	$L__BB0_8;
	ld.local.v2.u32 	{%r3, %r4}, [%rd2+80];
	ld.local.v2.u32 	{%r5, %r6}, [%rd2+88];
	ld.local.v2.u32 	{%r7, %r8}, [%rd2+96];
	ld.local.v2.u32 	{%r9, %r10}, [%rd2+104];
	mov.b16 	%rs151, 0;
	mov.u32 	%r1244, %r6;
	mov.u32 	%r1245, %r10;
	mov.u32 	%r1246, %r9;
	mov.u32 	%r1247, %r8;
	mov.u32 	%r1248, %r7;
	mov.u32 	%r1249, %r5;
	mov.u32 	%r1250, %r4;
	mov.u32 	%r1251, %r3;
$L__BB0_10:
	or.b32  	%r388, %r1249, %r1250;
	and.b32  	%r389, %r388, %r1251;
	and.b32  	%r390, %r1249, %r1250;
	or.b32  	%r391, %r389, %r390;
	shf.l.wrap.b32 	%r392, %r1251, %r1251, 30;
	shf.l.wrap.b32 	%r393, %r1251, %r1251, 19;
	xor.b32  	%r394, %r393, %r392;
	shf.l.wrap.b32 	%r395, %r1251, %r1251, 10;
	xor.b32  	%r396, %r394, %r395;
	and.b32  	%r397, %r1247, %r1248;
	not.b32 	%r398, %r1248;
	and.b32  	%r399, %r1246, %r398;
	or.b32  	%r400, %r399, %r397;
	shf.l.wrap.b32 	%r401, %r1248, %r1248, 26;
	shf.l.wrap.b32 	%r402, %r1248, %r1248, 21;
	xor.b32  	%r403, %r401, %r402;
	shf.l.wrap.b32 	%r404, %r1248, %r1248, 7;
	xor.b32  	%r405, %r403, %r404;
	and.b16  	%rs61, %rs151, 255;
	cvt.u32.u16 	%r406, %rs151;
	and.b32  	%r407, %r406, 255;
	mul.wide.u32 	%rd126, %r407, 4;
	add.s64 	%rd127, %rd1, %rd126;
	ld.local.v4.u32 	{%r408, %r409, %r410, %r411}, [%rd127];
	add.s64 	%rd129, %rd128, %rd126;
	ld.const.u32 	%r412, [%rd129];
	add.s32 	%r413, %r405, %r408;
	add.s32 	%r414, %r413, %r412;
	add.s32 	%r415, %r414, %r400;
	add.s32 	%r416, %r415, %r1245;
	add.s32 	%r417, %r396, %r391;
	add.s32 	%r19, %r417, %r416;
	add.s32 	%r1245, %r416, %r1244;
	or.b32  	%r418, %r1250, %r1251;
	and.b32  	%r419, %r418, %r19;
	and.b32  	%r420, %r1250, %r1251;
	or.b32  	%r421, %r419, %r420;
	shf.l.wrap.b32 	%r422, %r19, %r19, 30;
	shf.l.wrap.b32 	%r423, %r19, %r19, 19;
	xor.b32  	%r424, %r423, %r422;
	shf.l.wrap.b32 	%r425, %r19, %r19, 10;
	xor.b32  	%r426, %r424, %r425;
	and.b32  	%r427, %r1248, %r1245;
	not.b32 	%r428, %r1245;
	and.b32  	%r429, %r1247, %r428;
	or.b32  	%r430, %r429, %r427;
	shf.l.wrap.b32 	%r431, %r1245, %r1245, 26;
	shf.l.wrap.b32 	%r432, %r1245, %r1245, 21;
	xor.b32  	%r433, %r431, %r432;
	shf.l.wrap.b32 	%r434, %r1245, %r1245, 7;
	xor.b32  	%r435, %r433, %r434;
	ld.const.u32 	%r436, [%rd129+4];
	add.s32 	%r437, %r435, %r409;
	add.s32 	%r438, %r437, %r436;
	add.s32 	%r439, %r438, %r430;
	add.s32 	%r440, %r439, %r1246;
	add.s32 	%r441, %r426, %r421;
	add.s32 	%r21, %r441, %r440;
	add.s32 	%r1246, %r440, %r1249;
	or.b32  	%r442, %r1251, %r19;
	and.b32  	%r443, %r442, %r21;
	and.b32  	%r444, %r1251, %r19;
	or.b32  	%r445, %r443, %r444;
	shf.l.wrap.b32 	%r446, %r21, %r21, 30;
	shf.l.wrap.b32 	%r447, %r21, %r21, 19;
	xor.b32  	%r448, %r447, %r446;
	shf.l.wrap.b32 	%r449, %r21, %r21, 10;
	xor.b32  	%r450, %r448, %r449;
	and.b32  	%r451, %r1245, %r1246;
	not.b32 	%r452, %r1246;
	and.b32  	%r453, %r1248, %r452;
	or.b32  	%r454, %r453, %r451;
	shf.l.wrap.b32 	%r455, %r1246, %r1246, 26;
	shf.l.wrap.b32 	%r456, %r1246, %r1246, 21;
	xor.b32  	%r457, %r455, %r456;
	shf.l.wrap.b32 	%r458, %r1246, %r1246, 7;
	xor.b32  	%r459, %r457, %r458;
	ld.const.u32 	%r460, [%rd129+8];
	add.s32 	%r461, %r459, %r410;
	add.s32 	%r462, %r461, %r460;
	add.s32 	%r463, %r462, %r454;
	add.s32 	%r464, %r463, %r1247;
	add.s32 	%r465, %r450, %r445;
	add.s32 	%r23, %r465, %r464;
	add.s32 	%r1247, %r464, %r1250;
	or.b32  	%r466, %r19, %r21;
	and.b32  	%r467, %r466, %r23;
	and.b32  	%r468, %r19, %r21;
	or.b32  	%r469, %r467, %r468;
	shf.l.wrap.b32 	%r470, %r23, %r23, 30;
	shf.l.wrap.b32 	%r471, %r23, %r23, 19;
	xor.b32  	%r472, %r471, %r470;
	shf.l.wrap.b32 	%r473, %r23, %r23, 10;
	xor.b32  	%r474, %r472, %r473;
	and.b32  	%r475, %r1246, %r1247;
	not.b32 	%r476, %r1247;
	and.b32  	%r477, %r1245, %r476;
	or.b32  	%r478, %r477, %r475;
	shf.l.wrap.b32 	%r479, %r1247, %r1247, 26;
	shf.l.wrap.b32 	%r480, %r1247, %r1247, 21;
	xor.b32  	%r481, %r479, %r480;
	shf.l.wrap.b32 	%r482, %r1247, %r1247, 7;
	xor.b32  	%r483, %r481, %r482;
	ld.const.u32 	%r484, [%rd129+12];
	add.s32 	%r485, %r483, %r411;
	add.s32 	%r486, %r485, %r484;
	add.s32 	%r487, %r486, %r478;
	add.s32 	%r488, %r487, %r1248;
	add.s32 	%r489, %r474, %r469;
	add.s32 	%r25, %r489, %r488;
	add.s32 	%r1248, %r488, %r1251;
	add.s16 	%rs151, %rs151, 4;
	setp.lt.u16 	%p7, %rs61, 60;
	mov.u32 	%r1244, %r19;
	mov.u32 	%r1249, %r21;
	mov.u32 	%r1250, %r23;
	mov.u32 	%r1251, %r25;
	@%p7 bra 	$L__BB0_10;
	add.s32 	%r491, %r3, %r25;
	add.s32 	%r492, %r4, %r23;
	st.local.v2.u32 	[%rd2+80], {%r491, %r492};
	add.s32 	%r493, %r5, %r21;
	add.s32 	%r494, %r6, %r19;
	st.local.v2.u32 	[%rd2+88], {%r493, %r494};
	add.s32 	%r495, %r7, %r1248;
	add.s32 	%r496, %r8, %r1247;
	st.local.v2.u32 	[%rd2+96], {%r495, %r496};
	add.s32 	%r497, %r9, %r1246;
	add.s32 	%r498, %r10, %r1245;
	st.local.v2.u32 	[%rd2+104], {%r497, %r498};
	ld.local.u64 	%rd130, [%rd2+72];
	add.s64 	%rd131, %rd130, 512;
	st.local.u64 	[%rd2+72], %rd131;
	mov.b32 	%r1243, 0;
	st.local.u32 	[%rd2+64], %r1243;
$L__BB0_12:
	add.s64 	%rd165, %rd165, 1;
	setp.ne.s64 	%p8, %rd165, %rd163;
	@%p8 bra 	$L__BB0_6;
$L__BB0_13:
	cvt.u64.u32 	%rd167, %r1243;
	setp.lt.u32 	%p9, %r1243, 56;
	add.s64 	%rd132, %rd2, %rd167;
	mov.b16 	%rs62, 128;
	st.local.u8 	[%rd132], %rs62;
	add.s64 	%rd169, %rd167, 1;
	selp.b64 	%rd14, 56, 64, %p9;
	setp.ge.u64 	%p10, %rd169, %rd14;
	@%p10 bra 	$L__BB0_27;
	not.b64 	%rd15, %rd167;
	add.s64 	%rd16, %rd14, %rd15;
	sub.s64 	%rd133, %rd14, %rd167;
	add.s64 	%rd134, %rd133, -2;
	and.b64  	%rd17, %rd16, 15;
	setp.lt.u64 	%p11, %rd134, 15;
	@%p11 bra 	$L__BB0_18;
	and.b64  	%rd166, %rd16, -16;
$L__BB0_16:
	.pragma "nounroll";
	add.s64 	%rd135, %rd2, %rd167;
	mov.b16 	%rs63, 0;
	st.local.u8 	[%rd135+1], %rs63;
	st.local.u8 	[%rd135+2], %rs63;
	st.local.u8 	[%rd135+3], %rs63;
	st.local.u8 	[%rd135+4], %rs63;
	st.local.u8 	[%rd135+5], %rs63;
	st.local.u8 	[%rd135+6], %rs63;
	st.local.u8 	[%rd135+7], %rs63;
	st.local.u8 	[%rd135+8], %rs63;
	st.local.u8 	[%rd135+9], %rs63;
	st.local.u8 	[%rd135+10], %rs63;
	st.local.u8 	[%rd135+11], %rs63;
	st.local.u8 	[%rd135+12], %rs63;
	st.local.u8 	[%rd135+13], %rs63;
	st.local.u8 	[%rd135+14], %rs63;
	st.local.u8 	[%rd135+15], %rs63;
	st.local.u8 	[%rd135+16], %rs63;
	add.s64 	%rd167, %rd167, 16;
	add.s64 	%rd166, %rd166, -16;
	setp.ne.s64 	%p12, %rd166, 0;
	@%p12 bra 	$L__BB0_16;
	add.s64 	%rd169, %rd167, 1;
$L__BB0_18:
	setp.eq.s64 	%p13, %rd17, 0;
	@%p13 bra 	$L__BB0_27;
	and.b64  	%rd25, %rd15, 7;
	setp.lt.u64 	%p14, %rd17, 8;
	@%p14 bra 	$L__BB0_21;
	add.s64 	%rd136, %rd2, %rd169;
	mov.b16 	%rs64, 0;
	st.local.u8 	[%rd136], %rs64;
	st.local.u8 	[%rd136+1], %rs64;
	st.local.u8 	[%rd136+2], %rs64;
	st.local.u8 	[%rd136+3], %rs64;
	st.local.u8 	[%rd136+4], %rs64;
	st.local.u8 	[%rd136+5], %rs64;
	st.local.u8 	[%rd136+6], %rs64;
	st.local.u8 	[%rd136+7], %rs64;
	add.s64 	%rd169, %rd169, 8;
$L__BB0_21:
	setp.eq.s64 	%p15, %rd25, 0;
	@%p15 bra 	$L__BB0_27;
	and.b64  	%rd171, %rd15, 3;
	setp.lt.u64 	%p16, %rd25, 4;
	@%p16 bra 	$L__BB0_24;
	add.s64 	%rd137, %rd2, %rd169;
	mov.b16 	%rs65, 0;
	st.local.u8 	[%rd137], %rs65;
	st.local.u8 	[%rd137+1], %rs65;
	st.local.u8 	[%rd137+2], %rs65;
	st.local.u8 	[%rd137+3], %rs65;
	add.s64 	%rd169, %rd169, 4;
$L__BB0_24:
	setp.eq.s64 	%p17, %rd171, 0;
	@%p17 bra 	$L__BB0_27;
	add.s64 	%rd172, %rd2, %rd169;
$L__BB0_26:
	.pragma "nounroll";
	mov.b16 	%rs66, 0;
	st.local.u8 	[%rd172], %rs66;
	add.s64 	%rd172, %rd172, 1;
	add.s64 	%rd171, %rd171, -1;
	setp.ne.s64 	%p18, %rd171, 0;
	@%p18 bra 	$L__BB0_26;
$L__BB0_27:
	ld.local.u32 	%r29, [%rd2+64];
	setp.gt.u32 	%p19, %r29, 55;
	ld.local.u8 	%rs11, [%rd2];
	@%p19 bra 	$L__BB0_29;
	ld.local.u8 	%r499, [%rd2+1];
	ld.local.v2.u8 	{%rs67, %rs68}, [%rd2+2];
	ld.local.u32 	%r500, [%rd2+4];
	bfe.u32 	%r501, %r500, 0, 8;
	bfe.u32 	%r502, %r500, 8, 8;
	bfe.u32 	%r503, %r500, 16, 8;
	cvt.u16.u32 	%rs69, %r503;
	ld.local.v2.b32 	{%r504, %r505}, [%rd2+8];
	bfe.u32 	%r506, %r505, 16, 8;
	cvt.u16.u32 	%rs70, %r506;
	bfe.u32 	%r507, %r505, 8, 8;
	bfe.u32 	%r508, %r505, 0, 8;
	bfe.u32 	%r509, %r504, 16, 8;
	cvt.u16.u32 	%rs71, %r509;
	bfe.u32 	%r510, %r504, 8, 8;
	bfe.u32 	%r511, %r504, 0, 8;
	ld.local.v2.b32 	{%r512, %r513}, [%rd2+16];
	bfe.u32 	%r514, %r513, 16, 8;
	cvt.u16.u32 	%rs72, %r514;
	bfe.u32 	%r515, %r513, 8, 8;
	bfe.u32 	%r516, %r513, 0, 8;
	bfe.u32 	%r517, %r512, 16, 8;
	cvt.u16.u32 	%rs73, %r517;
	bfe.u32 	%r518, %r512, 8, 8;
	bfe.u32 	%r519, %r512, 0, 8;
	ld.local.v2.b32 	{%r520, %r521}, [%rd2+24];
	bfe.u32 	%r522, %r521, 16, 8;
	cvt.u16.u32 	%rs74, %r522;
	bfe.u32 	%r523, %r521, 8, 8;
	bfe.u32 	%r524, %r521, 0, 8;
	bfe.u32 	%r525, %r520, 16, 8;
	cvt.u16.u32 	%rs75, %r525;
	bfe.u32 	%r526, %r520, 8, 8;
	bfe.u32 	%r527, %r520, 0, 8;
	ld.local.v2.b32 	{%r528, %r529}, [%rd2+32];
	bfe.u32 	%r530, %r529, 16, 8;
	cvt.u16.u32 	%rs76, %r530;
	bfe.u32 	%r531, %r529, 8, 8;
	bfe.u32 	%r532, %r529, 0, 8;
	bfe.u32 	%r533, %r528, 16, 8;
	cvt.u16.u32 	%rs77, %r533;
	bfe.u32 	%r534, %r528, 8, 8;
	bfe.u32 	%r535, %r528, 0, 8;
	ld.local.v2.b32 	{%r536, %r537}, [%rd2+40];
	bfe.u32 	%r538, %r537, 16, 8;
	cvt.u16.u32 	%rs78, %r538;
	bfe.u32 	%r539, %r537, 8, 8;
	bfe.u32 	%r540, %r537, 0, 8;
	bfe.u32 	%r541, %r536, 16, 8;
	cvt.u16.u32 	%rs79, %r541;
	bfe.u32 	%r542, %r536, 8, 8;
	bfe.u32 	%r543, %r536, 0, 8;
	ld.local.v2.b32 	{%r544, %r545}, [%rd2+48];
	bfe.u32 	%r546, %r545, 16, 8;
	cvt.u16.u32 	%rs80, %r546;
	bfe.u32 	%r547, %r545, 8, 8;
	bfe.u32 	%r548, %r545, 0, 8;
	bfe.u32 	%r549, %r544, 16, 8;
	cvt.u16.u32 	%rs81, %r549;
	bfe.u32 	%r550, %r544, 8, 8;
	bfe.u32 	%r551, %r544, 0, 8;
	cvt.u32.u16 	%r552, %rs11;
	shl.b32 	%r553, %r552, 24;
	shl.b32 	%r554, %r499, 16;
	or.b32  	%r555, %r554, %r553;
	mul.wide.u16 	%r556, %rs67, 256;
	or.b32  	%r557, %r555, %r556;
	cvt.u32.u16 	%r558, %rs68;
	or.b32  	%r1262, %r557, %r558;
	shl.b32 	%r559, %r501, 24;
	shl.b32 	%r560, %r502, 16;
	and.b32  	%r561, %r560, 16711680;
	or.b32  	%r562, %r561, %r559;
	and.b16  	%rs82, %rs69, 255;
	mul.wide.u16 	%r563, %rs82, 256;
	or.b32  	%r564, %r562, %r563;
	bfe.u32 	%r565, %r500, 24, 8;
	or.b32  	%r1263, %r564, %r565;
	shl.b32 	%r566, %r511, 24;
	shl.b32 	%r567, %r510, 16;
	and.b32  	%r568, %r567, 16711680;
	or.b32  	%r569, %r568, %r566;
	and.b16  	%rs83, %rs71, 255;
	mul.wide.u16 	%r570, %rs83, 256;
	or.b32  	%r571, %r569, %r570;
	bfe.u32 	%r572, %r504, 24, 8;
	or.b32  	%r1264, %r571, %r572;
	shl.b32 	%r573, %r508, 24;
	shl.b32 	%r574, %r507, 16;
	and.b32  	%r575, %r574, 16711680;
	or.b32  	%r576, %r575, %r573;
	and.b16  	%rs84, %rs70, 255;
	mul.wide.u16 	%r577, %rs84, 256;
	or.b32  	%r578, %r576, %r577;
	bfe.u32 	%r579, %r505, 24, 8;
	or.b32  	%r1265, %r578, %r579;
	shl.b32 	%r580, %r519, 24;
	shl.b32 	%r581, %r518, 16;
	and.b32  	%r582, %r581, 16711680;
	or.b32  	%r583, %r582, %r580;
	and.b16  	%rs85, %rs73, 255;
	mul.wide.u16 	%r584, %rs85, 256;
	or.b32  	%r585, %r583, %r584;
	bfe.u32 	%r586, %r512, 24, 8;
	or.b32  	%r1266, %r585, %r586;
	shl.b32 	%r587, %r516, 24;
	shl.b32 	%r588, %r515, 16;
	and.b32  	%r589, %r588, 16711680;
	or.b32  	%r590, %r589, %r587;
	and.b16  	%rs86, %rs72, 255;
	mul.wide.u16 	%r591, %rs86, 256;
	or.b32  	%r592, %r590, %r591;
	bfe.u32 	%r593, %r513, 24, 8;
	or.b32  	%r1267, %r592, %r593;
	shl.b32 	%r594, %r527, 24;
	shl.b32 	%r595, %r526, 16;
	and.b32  	%r596, %r595, 16711680;
	or.b32  	%r597, %r596, %r594;
	and.b16  	%rs87, %rs75, 255;
	mul.wide.u16 	%r598, %rs87, 256;
	or.b32  	%r599, %r597, %r598;
	bfe.u32 	%r600, %r520, 24, 8;
	or.b32  	%r1268, %r599, %r600;
	shl.b32 	%r601, %r524, 24;
	shl.b32 	%r602, %r523, 16;
	and.b32  	%r603, %r602, 16711680;
	or.b32  	%r604, %r603, %r601;
	and.b16  	%rs88, %rs74, 255;
	mul.wide.u16 	%r605, %rs88, 256;
	or.b32  	%r606, %r604, %r605;
	bfe.u32 	%r607, %r521, 24, 8;
	or.b32  	%r1269, %r606, %r607;
	shl.b32 	%r608, %r535, 24;
	shl.b32 	%r609, %r534, 16;
	and.b32  	%r610, %r609, 16711680;
	or.b32  	%r611, %r610, %r608;
	and.b16  	%rs89, %rs77, 255;
	mul.wide.u16 	%r612, %rs89, 256;
	or.b32  	%r613, %r611, %r612;
	bfe.u32 	%r614, %r528, 24, 8;
	or.b32  	%r1270, %r613, %r614;
	shl.b32 	%r615, %r532, 24;
	shl.b32 	%r616, %r531, 16;
	and.b32  	%r617, %r616, 16711680;
	or.b32  	%r618, %r617, %r615;
	and.b16  	%rs90, %rs76, 255;
	mul.wide.u16 	%r619, %rs90, 256;
	or.b32  	%r620, %r618, %r619;
	bfe.u32 	%r621, %r529, 24, 8;
	or.b32  	%r1271, %r620, %r621;
	shl.b32 	%r622, %r543, 24;
	shl.b32 	%r623, %r542, 16;
	and.b32  	%r624, %r623, 16711680;
	or.b32  	%r625, %r624, %r622;
	and.b16  	%rs91, %rs79, 255;
	mul.wide.u16 	%r626, %rs91, 256;
	or.b32  	%r627, %r625, %r626;
	bfe.u32 	%r628, %r536, 24, 8;
	or.b32  	%r1272, %r627, %r628;
	shl.b32 	%r629, %r540, 24;
	shl.b32 	%r630, %r539, 16;
	and.b32  	%r631, %r630, 16711680;
	or.b32  	%r632, %r631, %r629;
	and.b16  	%rs92, %rs78, 255;
	mul.wide.u16 	%r633, %rs92, 256;
	or.b32  	%r634, %r632, %r633;
	bfe.u32 	%r635, %r537, 24, 8;
	or.b32  	%r1273, %r634, %r635;
	shl.b32 	%r636, %r551, 24;
	shl.b32 	%r637, %r550, 16;
	and.b32  	%r638, %r637, 16711680;
	or.b32  	%r639, %r638, %r636;
	and.b16  	%rs93, %rs81, 255;
	mul.wide.u16 	%r640, %rs93, 256;
	or.b32  	%r641, %r639, %r640;
	bfe.u32 	%r642, %r544, 24, 8;
	or.b32  	%r1274, %r641, %r642;
	shl.b32 	%r643, %r548, 24;
	shl.b32 	%r644, %r547, 16;
	and.b32  	%r645, %r644, 16711680;
	or.b32  	%r646, %r645, %r643;
	and.b16  	%rs94, %rs80, 255;
	mul.wide.u16 	%r647, %rs94, 256;
	or.b32  	%r648, %r646, %r647;
	bfe.u32 	%r649, %r545, 24, 8;
	or.b32  	%r1275, %r648, %r649;
	bra.uni 	$L__BB0_34;
$L__BB0_29:
	cvt.u32.u16 	%r650, %rs11;
	shl.b32 	%r651, %r650, 24;
	ld.local.u8 	%r652, [%rd2+1];
	shl.b32 	%r653, %r652, 16;
	or.b32  	%r654, %r653, %r651;
	ld.local.v2.u8 	{%rs96, %rs97}, [%rd2+2];
	mul.wide.u16 	%r655, %rs96, 256;
	or.b32  	%r656, %r654, %r655;
	cvt.u32.u16 	%r657, %rs97;
	or.b32  	%r658, %r656, %r657;
	ld.local.u32 	%r659, [%rd2+4];
	bfe.u32 	%r660, %r659, 0, 8;
	bfe.u32 	%r661, %r659, 8, 8;
	bfe.u32 	%r662, %r659, 16, 8;
	cvt.u16.u32 	%rs98, %r662;
	shl.b32 	%r663, %r660, 24;
	shl.b32 	%r664, %r661, 16;
	and.b32  	%r665, %r664, 16711680;
	or.b32  	%r666, %r665, %r663;
	and.b16  	%rs99, %rs98, 255;
	mul.wide.u16 	%r667, %rs99, 256;
	or.b32  	%r668, %r666, %r667;
	bfe.u32 	%r669, %r659, 24, 8;
	or.b32  	%r670, %r668, %r669;
	ld.local.v2.b32 	{%r671, %r672}, [%rd2+8];
	bfe.u32 	%r673, %r672, 16, 8;
	cvt.u16.u32 	%rs100, %r673;
	bfe.u32 	%r674, %r672, 8, 8;
	bfe.u32 	%r675, %r672, 0, 8;
	bfe.u32 	%r676, %r671, 16, 8;
	cvt.u16.u32 	%rs101, %r676;
	bfe.u32 	%r677, %r671, 8, 8;
	bfe.u32 	%r678, %r671, 0, 8;
	shl.b32 	%r679, %r678, 24;
	shl.b32 	%r680, %r677, 16;
	and.b32  	%r681, %r680, 16711680;
	or.b32  	%r682, %r681, %r679;
	and.b16  	%rs102, %rs101, 255;
	mul.wide.u16 	%r683, %rs102, 256;
	or.b32  	%r684, %r682, %r683;
	bfe.u32 	%r685, %r671, 24, 8;
	or.b32  	%r686, %r684, %r685;
	shl.b32 	%r687, %r675, 24;
	shl.b32 	%r688, %r674, 16;
	and.b32  	%r689, %r688, 16711680;
	or.b32  	%r690, %r689, %r687;
	and.b16  	%rs103, %rs100, 255;
	mul.wide.u16 	%r691, %rs103, 256;
	or.b32  	%r692, %r690, %r691;
	bfe.u32 	%r693, %r672, 24, 8;
	or.b32  	%r694, %r692, %r693;
	st.local.v4.u32 	[%rd1], {%r658, %r670, %r686, %r694};
	ld.local.v2.b32 	{%r695, %r696}, [%rd2+16];
	bfe.u32 	%r697, %r696, 16, 8;
	cvt.u16.u32 	%rs104, %r697;
	bfe.u32 	%r698, %r696, 8, 8;
	bfe.u32 	%r699, %r696, 0, 8;
	bfe.u32 	%r700, %r695, 16, 8;
	cvt.u16.u32 	%rs105, %r700;
	bfe.u32 	%r701, %r695, 8, 8;
	bfe.u32 	%r702, %r695, 0, 8;
	shl.b32 	%r703, %r702, 24;
	shl.b32 	%r704, %r701, 16;
	and.b32  	%r705, %r704, 16711680;
	or.b32  	%r706, %r705, %r703;
	and.b16  	%rs106, %rs105, 255;
	mul.wide.u16 	%r707, %rs106, 256;
	or.b32  	%r708, %r706, %r707;
	bfe.u32 	%r709, %r695, 24, 8;
	or.b32  	%r710, %r708, %r709;
	shl.b32 	%r711, %r699, 24;
	shl.b32 	%r712, %r698, 16;
	and.b32  	%r713, %r712, 16711680;
	or.b32  	%r714, %r713, %r711;
	and.b16  	%rs107, %rs104, 255;
	mul.wide.u16 	%r715, %rs107, 256;
	or.b32  	%r716, %r714, %r715;
	bfe.u32 	%r717, %r696, 24, 8;
	or.b32  	%r718, %r716, %r717;
	ld.local.v2.b32 	{%r719, %r720}, [%rd2+24];
	bfe.u32 	%r721, %r720, 16, 8;
	cvt.u16.u32 	%rs108, %r721;
	bfe.u32 	%r722, %r720, 8, 8;
	bfe.u32 	%r723, %r720, 0, 8;
	bfe.u32 	%r724, %r719, 16, 8;
	cvt.u16.u32 	%rs109, %r724;
	bfe.u32 	%r725, %r719, 8, 8;
	bfe.u32 	%r726, %r719, 0, 8;
	shl.b32 	%r727, %r726, 24;
	shl.b32 	%r728, %r725, 16;
	and.b32  	%r729, %r728, 16711680;
	or.b32  	%r730, %r729, %r727;
	and.b16  	%rs110, %rs109, 255;
	mul.wide.u16 	%r731, %rs110, 256;
	or.b32  	%r732, %r730, %r731;
	bfe.u32 	%r733, %r719, 24, 8;
	or.b32  	%r734, %r732, %r733;
	shl.b32 	%r735, %r723, 24;
	shl.b32 	%r736, %r722, 16;
	and.b32  	%r737, %r736, 16711680;
	or.b32  	%r738, %r737, %r735;
	and.b16  	%rs111, %rs108, 255;
	mul.wide.u16 	%r739, %rs111, 256;
	or.b32  	%r740, %r738, %r739;
	bfe.u32 	%r741, %r720, 24, 8;
	or.b32  	%r742, %r740, %r741;
	st.local.v4.u32 	[%rd1+16], {%r710, %r718, %r734, %r742};
	ld.local.v2.b32 	{%r743, %r744}, [%rd2+32];
	bfe.u32 	%r745, %r744, 16, 8;
	cvt.u16.u32 	%rs112, %r745;
	bfe.u32 	%r746, %r744, 8, 8;
	bfe.u32 	%r747, %r744, 0, 8;
	bfe.u32 	%r748, %r743, 16, 8;
	cvt.u16.u32 	%rs113, %r748;
	bfe.u32 	%r749, %r743, 8, 8;
	bfe.u32 	%r750, %r743, 0, 8;
	shl.b32 	%r751, %r750, 24;
	shl.b32 	%r752, %r749, 16;
	and.b32  	%r753, %r752, 16711680;
	or.b32  	%r754, %r753, %r751;
	and.b16  	%rs114, %rs113, 255;
	mul.wide.u16 	%r755, %rs114, 256;
	or.b32  	%r756, %r754, %r755;
	bfe.u32 	%r757, %r743, 24, 8;
	or.b32  	%r758, %r756, %r757;
	shl.b32 	%r759, %r747, 24;
	shl.b32 	%r760, %r746, 16;
	and.b32  	%r761, %r760, 16711680;
	or.b32  	%r762, %r761, %r759;
	and.b16  	%rs115, %rs112, 255;
	mul.wide.u16 	%r763, %rs115, 256;
	or.b32  	%r764, %r762, %r763;
	bfe.u32 	%r765, %r744, 24, 8;
	or.b32  	%r766, %r764, %r765;
	ld.local.v2.b32 	{%r767, %r768}, [%rd2+40];
	bfe.u32 	%r769, %r768, 16, 8;
	cvt.u16.u32 	%rs116, %r769;
	bfe.u32 	%r770, %r768, 8, 8;
	bfe.u32 	%r771, %r768, 0, 8;
	bfe.u32 	%r772, %r767, 16, 8;
	cvt.u16.u32 	%rs117, %r772;
	bfe.u32 	%r773, %r767, 8, 8;
	bfe.u32 	%r774, %r767, 0, 8;
	shl.b32 	%r775, %r774, 24;
	shl.b32 	%r776, %r773, 16;
	and.b32  	%r777, %r776, 16711680;
	or.b32  	%r778, %r777, %r775;
	and.b16  	%rs118, %rs117, 255;
	mul.wide.u16 	%r779, %rs118, 256;
	or.b32  	%r780, %r778, %r779;
	bfe.u32 	%r781, %r767, 24, 8;
	or.b32  	%r782, %r780, %r781;
	shl.b32 	%r783, %r771, 24;
	shl.b32 	%r784, %r770, 16;
	and.b32  	%r785, %r784, 16711680;
	or.b32  	%r786, %r785, %r783;
	and.b16  	%rs119, %rs116, 255;
	mul.wide.u16 	%r787, %rs119, 256;
	or.b32  	%r788, %r786, %r787;
	bfe.u32 	%r789, %r768, 24, 8;
	or.b32  	%r790, %r788, %r789;
	st.local.v4.u32 	[%rd1+32], {%r758, %r766, %r782, %r790};
	ld.local.v2.b32 	{%r791, %r792}, [%rd2+48];
	bfe.u32 	%r793, %r792, 16, 8;
	cvt.u16.u32 	%rs120, %r793;
	bfe.u32 	%r794, %r792, 8, 8;
	bfe.u32 	%r795, %r792, 0, 8;
	bfe.u32 	%r796, %r791, 16, 8;
	cvt.u16.u32 	%rs121, %r796;
	bfe.u32 	%r797, %r791, 8, 8;
	bfe.u32 	%r798, %r791, 0, 8;
	shl.b32 	%r799, %r798, 24;
	shl.b32 	%r800, %r797, 16;
	and.b32  	%r801, %r800, 16711680;
	or.b32  	%r802, %r801, %r799;
	and.b16  	%rs122, %rs121, 255;
	mul.wide.u16 	%r803, %rs122, 256;
	or.b32  	%r804, %r802, %r803;
	bfe.u32 	%r805, %r791, 24, 8;
	or.b32  	%r806, %r804, %r805;
	shl.b32 	%r807, %r795, 24;
	shl.b32 	%r808, %r794, 16;
	and.b32  	%r809, %r808, 16711680;
	or.b32  	%r810, %r809, %r807;
	and.b16  	%rs123, %rs120, 255;
	mul.wide.u16 	%r811, %rs123, 256;
	or.b32  	%r812, %r810, %r811;
	bfe.u32 	%r813, %r792, 24, 8;
	or.b32  	%r814, %r812, %r813;
	ld.local.v2.b32 	{%r815, %r816}, [%rd2+56];
	bfe.u32 	%r817, %r816, 16, 8;
	cvt.u16.u32 	%rs124, %r817;
	bfe.u32 	%r818, %r816, 8, 8;
	bfe.u32 	%r819, %r816, 0, 8;
	bfe.u32 	%r820, %r815, 16, 8;
	cvt.u16.u32 	%rs125, %r820;
	bfe.u32 	%r821, %r815, 8, 8;
	bfe.u32 	%r822, %r815, 0, 8;
	shl.b32 	%r823, %r822, 24;
	shl.b32 	%r824, %r821, 16;
	and.b32  	%r825, %r824, 16711680;
	or.b32  	%r826, %r825, %r823;
	and.b16  	%rs126, %rs125, 255;
	mul.wide.u16 	%r827, %rs126, 256;
	or.b32  	%r828, %r826, %r827;
	bfe.u32 	%r829, %r815, 24, 8;
	or.b32  	%r830, %r828, %r829;
	shl.b32 	%r831, %r819, 24;
	shl.b32 	%r832, %r818, 16;
	and.b32  	%r833, %r832, 16711680;
	or.b32  	%r834, %r833, %r831;
	and.b16  	%rs127, %rs124, 255;
	mul.wide.u16 	%r835, %rs127, 256;
	or.b32  	%r836, %r834, %r835;
	bfe.u32 	%r837, %r816, 24, 8;
	or.b32  	%r838, %r836, %r837;
	st.local.v4.u32 	[%rd1+48], {%r806, %r814, %r830, %r838};
	mov.b16 	%rs152, 16;
$L__BB0_30:
	and.b16  	%rs128, %rs152, 255;
	cvt.u32.u16 	%r839, %rs152;
	and.b32  	%r840, %r839, 255;
	mul.wide.u32 	%rd138, %r840, 4;
	add.s64 	%rd139, %rd138, %rd1;
	.pragma "used_bytes_mask 65295";
	ld.local.v4.u32 	{%r841, %r842, %r843, %r844}, [%rd139+-16];
	shf.l.wrap.b32 	%r845, %r843, %r843, 15;
	shf.l.wrap.b32 	%r846, %r843, %r843, 13;
	xor.b32  	%r847, %r845, %r846;
	shr.u32 	%r848, %r843, 10;
	xor.b32  	%r849, %r847, %r848;
	ld.local.u32 	%r850, [%rd139+-28];
	add.s32 	%r851, %r849, %r850;
	ld.local.v4.u32 	{%r852, %r853, %r854, %r855}, [%rd139+-64];
	shf.l.wrap.b32 	%r856, %r853, %r853, 25;
	shf.l.wrap.b32 	%r857, %r853, %r853, 14;
	xor.b32  	%r858, %r856, %r857;
	shr.u32 	%r859, %r853, 3;
	xor.b32  	%r860, %r858, %r859;
	add.s32 	%r861, %r851, %r852;
	add.s32 	%r862, %r861, %r860;
	shf.l.wrap.b32 	%r863, %r844, %r844, 15;
	shf.l.wrap.b32 	%r864, %r844, %r844, 13;
	xor.b32  	%r865, %r863, %r864;
	shr.u32 	%r866, %r844, 10;
	xor.b32  	%r867, %r865, %r866;
	ld.local.v2.u32 	{%r868, %r869}, [%rd139+-24];
	add.s32 	%r870, %r867, %r868;
	shf.l.wrap.b32 	%r871, %r854, %r854, 25;
	shf.l.wrap.b32 	%r872, %r854, %r854, 14;
	xor.b32  	%r873, %r871, %r872;
	shr.u32 	%r874, %r854, 3;
	xor.b32  	%r875, %r873, %r874;
	add.s32 	%r876, %r870, %r853;
	add.s32 	%r877, %r876, %r875;
	shf.l.wrap.b32 	%r878, %r862, %r862, 15;
	shf.l.wrap.b32 	%r879, %r862, %r862, 13;
	xor.b32  	%r880, %r878, %r879;
	shr.u32 	%r881, %r862, 10;
	xor.b32  	%r882, %r880, %r881;
	add.s32 	%r883, %r882, %r869;
	shf.l.wrap.b32 	%r884, %r855, %r855, 25;
	shf.l.wrap.b32 	%r885, %r855, %r855, 14;
	xor.b32  	%r886, %r884, %r885;
	shr.u32 	%r887, %r855, 3;
	xor.b32  	%r888, %r886, %r887;
	add.s32 	%r889, %r883, %r854;
	add.s32 	%r890, %r889, %r888;
	shf.l.wrap.b32 	%r891, %r877, %r877, 15;
	shf.l.wrap.b32 	%r892, %r877, %r877, 13;
	xor.b32  	%r893, %r891, %r892;
	shr.u32 	%r894, %r877, 10;
	xor.b32  	%r895, %r893, %r894;
	add.s32 	%r896, %r895, %r841;
	ld.local.u32 	%r897, [%rd139+-48];
	shf.l.wrap.b32 	%r898, %r897, %r897, 25;
	shf.l.wrap.b32 	%r899, %r897, %r897, 14;
	xor.b32  	%r900, %r898, %r899;
	shr.u32 	%r901, %r897, 3;
	xor.b32  	%r902, %r900, %r901;
	add.s32 	%r903, %r896, %r855;
	add.s32 	%r904, %r903, %r902;
	st.local.v4.u32 	[%rd139], {%r862, %r877, %r890, %r904};
	add.s16 	%rs152, %rs152, 4;
	setp.lt.u16 	%p20, %rs128, 60;
	@%p20 bra 	$L__BB0_30;
	ld.local.v2.u32 	{%r44, %r45}, [%rd2+80];
	ld.local.v2.u32 	{%r46, %r47}, [%rd2+88];
	ld.local.v2.u32 	{%r48, %r49}, [%rd2+96];
	ld.local.v2.u32 	{%r50, %r51}, [%rd2+104];
	mov.b16 	%rs153, 0;
	mov.u64 	%rd142, K;
	mov.u32 	%r1254, %r47;
	mov.u32 	%r1255, %r51;
	mov.u32 	%r1256, %r50;
	mov.u32 	%r1257, %r49;
	mov.u32 	%r1258, %r48;
	mov.u32 	%r1259, %r46;
	mov.u32 	%r1260, %r45;
	mov.u32 	%r1261, %r44;
$L__BB0_32:
	or.b32  	%r905, %r1259, %r1260;
	and.b32  	%r906, %r905, %r1261;
	and.b32  	%r907, %r1259, %r1260;
	or.b32  	%r908, %r906, %r907;
	shf.l.wrap.b32 	%r909, %r1261, %r1261, 30;
	shf.l.wrap.b32 	%r910, %r1261, %r1261, 19;
	xor.b32  	%r911, %r910, %r909;
	shf.l.wrap.b32 	%r912, %r1261, %r1261, 10;
	xor.b32  	%r913, %r911, %r912;
	and.b32  	%r914, %r1257, %r1258;
	not.b32 	%r915, %r1258;
	and.b32  	%r916, %r1256, %r915;
	or.b32  	%r917, %r916, %r914;
	shf.l.wrap.b32 	%r918, %r1258, %r1258, 26;
	shf.l.wrap.b32 	%r919, %r1258, %r1258, 21;
	xor.b32  	%r920, %r918, %r919;
	shf.l.wrap.b32 	%r921, %r1258, %r1258, 7;
	xor.b32  	%r922, %r920, %r921;
	and.b16  	%rs130, %rs153, 255;
	cvt.u32.u16 	%r923, %rs153;
	and.b32  	%r924, %r923, 255;
	mul.wide.u32 	%rd140, %r924, 4;
	add.s64 	%rd141, %rd1, %rd140;
	ld.local.v4.u32 	{%r925, %r926, %r927, %r928}, [%rd141];
	add.s64 	%rd143, %rd142, %rd140;
	ld.const.u32 	%r929, [%rd143];
	add.s32 	%r930, %r922, %r925;
	add.s32 	%r931, %r930, %r929;
	add.s32 	%r932, %r931, %r917;
	add.s32 	%r933, %r932, %r1255;
	add.s32 	%r934, %r913, %r908;
	add.s32 	%r60, %r934, %r933;
	add.s32 	%r1255, %r933, %r1254;
	or.b32  	%r935, %r1260, %r1261;
	and.b32  	%r936, %r935, %r60;
	and.b32  	%r937, %r1260, %r1261;
	or.b32  	%r938, %r936, %r937;
	shf.l.wrap.b32 	%r939, %r60, %r60, 30;
	shf.l.wrap.b32 	%r940, %r60, %r60, 19;
	xor.b32  	%r941, %r940, %r939;
	shf.l.wrap.b32 	%r942, %r60, %r60, 10;
	xor.b32  	%r943, %r941, %r942;
	and.b32  	%r944, %r1258, %r1255;
	not.b32 	%r945, %r1255;
	and.b32  	%r946, %r1257, %r945;
	or.b32  	%r947, %r946, %r944;
	shf.l.wrap.b32 	%r948, %r1255, %r1255, 26;
	shf.l.wrap.b32 	%r949, %r1255, %r1255, 21;
	xor.b32  	%r950, %r948, %r949;
	shf.l.wrap.b32 	%r951, %r1255, %r1255, 7;
	xor.b32  	%r952, %r950, %r951;
	ld.const.u32 	%r953, [%rd143+4];
	add.s32 	%r954, %r952, %r926;
	add.s32 	%r955, %r954, %r953;
	add.s32 	%r956, %r955, %r947;
	add.s32 	%r957, %r956, %r1256;
	add.s32 	%r958, %r943, %r938;
	add.s32 	%r62, %r958, %r957;
	add.s32 	%r1256, %r957, %r1259;
	or.b32  	%r959, %r1261, %r60;
	and.b32  	%r960, %r959, %r62;
	and.b32  	%r961, %r1261, %r60;
	or.b32  	%r962, %r960, %r961;
	shf.l.wrap.b32 	%r963, %r62, %r62, 30;
	shf.l.wrap.b32 	%r964, %r62, %r62, 19;
	xor.b32  	%r965, %r964, %r963;
	shf.l.wrap.b32 	%r966, %r62, %r62, 10;
	xor.b32  	%r967, %r965, %r966;
	and.b32  	%r968, %r1255, %r1256;
	not.b32 	%r969, %r1256;
	and.b32  	%r970, %r1258, %r969;
	or.b32  	%r971, %r970, %r968;
	shf.l.wrap.b32 	%r972, %r1256, %r1256, 26;
	shf.l.wrap.b32 	%r973, %r1256, %r1256, 21;
	xor.b32  	%r974, %r972, %r973;
	shf.l.wrap.b32 	%r975, %r1256, %r1256, 7;
	xor.b32  	%r976, %r974, %r975;
	ld.const.u32 	%r977, [%rd143+8];
	add.s32 	%r978, %r976, %r927;
	add.s32 	%r979, %r978, %r977;
	add.s32 	%r980, %r979, %r971;
	add.s32 	%r981, %r980, %r1257;
	add.s32 	%r982, %r967, %r962;
	add.s32 	%r64, %r982, %r981;
	add.s32 	%r1257, %r981, %r1260;
	or.b32  	%r983, %r60, %r62;
	and.b32  	%r984, %r983, %r64;
	and.b32  	%r985, %r60, %r62;
	or.b32  	%r986, %r984, %r985;
	shf.l.wrap.b32 	%r987, %r64, %r64, 30;
	shf.l.wrap.b32 	%r988, %r64, %r64, 19;
	xor.b32  	%r989, %r988, %r987;
	shf.l.wrap.b32 	%r990, %r64, %r64, 10;
	xor.b32  	%r991, %r989, %r990;
	and.b32  	%r992, %r1256, %r1257;
	not.b32 	%r993, %r1257;
	and.b32  	%r994, %r1255, %r993;
	or.b32  	%r995, %r994, %r992;
	shf.l.wrap.b32 	%r996, %r1257, %r1257, 26;
	shf.l.wrap.b32 	%r997, %r1257, %r1257, 21;
	xor.b32  	%r998, %r996, %r997;
	shf.l.wrap.b32 	%r999, %r1257, %r1257, 7;
	xor.b32  	%r1000, %r998, %r999;
	ld.const.u32 	%r1001, [%rd143+12];
	add.s32 	%r1002, %r1000, %r928;
	add.s32 	%r1003, %r1002, %r1001;
	add.s32 	%r1004, %r1003, %r995;
	add.s32 	%r1005, %r1004, %r1258;
	add.s32 	%r1006, %r991, %r986;
	add.s32 	%r66, %r1006, %r1005;
	add.s32 	%r1258, %r1005, %r1261;
	add.s16 	%rs153, %rs153, 4;
	setp.lt.u16 	%p21, %rs130, 60;
	mov.u32 	%r1254, %r60;
	mov.u32 	%r1259, %r62;
	mov.u32 	%r1260, %r64;
	mov.u32 	%r1261, %r66;
	@%p21 bra 	$L__BB0_32;
	add.s32 	%r1008, %r44, %r66;
	add.s32 	%r1009, %r45, %r64;
	st.local.v2.u32 	[%rd2+80], {%r1008, %r1009};
	add.s32 	%r1010, %r46, %r62;
	add.s32 	%r1011, %r47, %r60;
	st.local.v2.u32 	[%rd2+88], {%r1010, %r1011};
	add.s32 	%r1012, %r48, %r1258;
	add.s32 	%r1013, %r49, %r1257;
	st.local.v2.u32 	[%rd2+96], {%r1012, %r1013};
	add.s32 	%r1014, %r50, %r1256;
	add.s32 	%r1015, %r51, %r1255;
	st.local.v2.u32 	[%rd2+104], {%r1014, %r1015};
	mov.b32 	%r1262, 0;
	mov.u32 	%r1263, %r1262;
	mov.u32 	%r1264, %r1262;
	mov.u32 	%r1265, %r1262;
	mov.u32 	%r1266, %r1262;
	mov.u32 	%r1267, %r1262;
	mov.u32 	%r1268, %r1262;
	mov.u32 	%r1269, %r1262;
	mov.u32 	%r1270, %r1262;
	mov.u32 	%r1271, %r1262;
	mov.u32 	%r1272, %r1262;
	mov.u32 	%r1273, %r1262;
	mov.u32 	%r1274, %r1262;
	mov.u32 	%r1275, %r1262;
$L__BB0_34:
	shl.b32 	%r1016, %r29, 3;
	cvt.u64.u32 	%rd144, %r1016;
	ld.local.u64 	%rd145, [%rd2+72];
	add.s64 	%rd146, %rd145, %rd144;
	st.local.v4.u32 	[%rd1], {%r1262, %r1263, %r1264, %r1265};
	st.local.v4.u32 	[%rd1+16], {%r1266, %r1267, %r1268, %r1269};
	st.local.v4.u32 	[%rd1+32], {%r1270, %r1271, %r1272, %r1273};
	{ .reg .b32 tmp; mov.b64 {tmp, %r1017}, %rd146; }
	cvt.u32.u64 	%r1018, %rd146;
	st.local.v4.u32 	[%rd1+48], {%r1274, %r1275, %r1017, %r1018};
	mov.b16 	%rs154, 16;
$L__BB0_35:
	and.b16  	%rs132, %rs154, 255;
	cvt.u32.u16 	%r1019, %rs154;
	and.b32  	%r1020, %r1019, 255;
	mul.wide.u32 	%rd147, %r1020, 4;
	add.s64 	%rd148, %rd147, %rd1;
	.pragma "used_bytes_mask 65295";
	ld.local.v4.u32 	{%r1021, %r1022, %r1023, %r1024}, [%rd148+-16];
	shf.l.wrap.b32 	%r1025, %r1023, %r1023, 15;
	shf.l.wrap.b32 	%r1026, %r1023, %r1023, 13;
	xor.b32  	%r1027, %r1025, %r1026;
	shr.u32 	%r1028, %r1023, 10;
	xor.b32  	%r1029, %r1027, %r1028;
	ld.local.u32 	%r1030, [%rd148+-28];
	add.s32 	%r1031, %r1029, %r1030;
	ld.local.v4.u32 	{%r1032, %r1033, %r1034, %r1035}, [%rd148+-64];
	shf.l.wrap.b32 	%r1036, %r1033, %r1033, 25;
	shf.l.wrap.b32 	%r1037, %r1033, %r1033, 14;
	xor.b32  	%r1038, %r1036, %r1037;
	shr.u32 	%r1039, %r1033, 3;
	xor.b32  	%r1040, %r1038, %r1039;
	add.s32 	%r1041, %r1031, %r1032;
	add.s32 	%r1042, %r1041, %r1040;
	shf.l.wrap.b32 	%r1043, %r1024, %r1024, 15;
	shf.l.wrap.b32 	%r1044, %r1024, %r1024, 13;
	xor.b32  	%r1045, %r1043, %r1044;
	shr.u32 	%r1046, %r1024, 10;
	xor.b32  	%r1047, %r1045, %r1046;
	ld.local.v2.u32 	{%r1048, %r1049}, [%rd148+-24];
	add.s32 	%r1050, %r1047, %r1048;
	shf.l.wrap.b32 	%r1051, %r1034, %r1034, 25;
	shf.l.wrap.b32 	%r1052, %r1034, %r1034, 14;
	xor.b32  	%r1053, %r1051, %r1052;
	shr.u32 	%r1054, %r1034, 3;
	xor.b32  	%r1055, %r1053, %r1054;
	add.s32 	%r1056, %r1050, %r1033;
	add.s32 	%r1057, %r1056, %r1055;
	shf.l.wrap.b32 	%r1058, %r1042, %r1042, 15;
	shf.l.wrap.b32 	%r1059, %r1042, %r1042, 13;
	xor.b32  	%r1060, %r1058, %r1059;
	shr.u32 	%r1061, %r1042, 10;
	xor.b32  	%r1062, %r1060, %r1061;
	add.s32 	%r1063, %r1062, %r1049;
	shf.l.wrap.b32 	%r1064, %r1035, %r1035, 25;
	shf.l.wrap.b32 	%r1065, %r1035, %r1035, 14;
	xor.b32  	%r1066, %r1064, %r1065;
	shr.u32 	%r1067, %r1035, 3;
	xor.b32  	%r1068, %r1066, %r1067;
	add.s32 	%r1069, %r1063, %r1034;
	add.s32 	%r1070, %r1069, %r1068;
	shf.l.wrap.b32 	%r1071, %r1057, %r1057, 15;
	shf.l.wrap.b32 	%r1072, %r1057, %r1057, 13;
	xor.b32  	%r1073, %r1071, %r1072;
	shr.u32 	%r1074, %r1057, 10;
	xor.b32  	%r1075, %r1073, %r1074;
	add.s32 	%r1076, %r1075, %r1021;
	ld.local.u32 	%r1077, [%rd148+-48];
	shf.l.wrap.b32 	%r1078, %r1077, %r1077, 25;
	shf.l.wrap.b32 	%r1079, %r1077, %r1077, 14;
	xor.b32  	%r1080, %r1078, %r1079;
	shr.u32 	%r1081, %r1077, 3;
	xor.b32  	%r1082, %r1080, %r1081;
	add.s32 	%r1083, %r1076, %r1035;
	add.s32 	%r1084, %r1083, %r1082;
	st.local.v4.u32 	[%rd148], {%r1042, %r1057, %r1070, %r1084};
	add.s16 	%rs154, %rs154, 4;
	setp.lt.u16 	%p22, %rs132, 60;
	@%p22 bra 	$L__BB0_35;
	ld.local.v2.u32 	{%r82, %r83}, [%rd2+80];
	ld.local.v2.u32 	{%r84, %r85}, [%rd2+88];
	ld.local.v2.u32 	{%r86, %r87}, [%rd2+96];
	ld.local.v2.u32 	{%r88, %r89}, [%rd2+104];
	mov.b16 	%rs155, 0;
	mov.u64 	%rd151, K;
	mov.u32 	%r1276, %r85;
	mov.u32 	%r1277, %r89;
	mov.u32 	%r1278, %r88;
	mov.u32 	%r1279, %r87;
	mov.u32 	%r1280, %r86;
	mov.u32 	%r1281, %r84;
	mov.u32 	%r1282, %r83;
	mov.u32 	%r1283, %r82;
$L__BB0_37:
	or.b32  	%r1085, %r1281, %r1282;
	and.b32  	%r1086, %r1085, %r1283;
	and.b32  	%r1087, %r1281, %r1282;
	or.b32  	%r1088, %r1086, %r1087;
	shf.l.wrap.b32 	%r1089, %r1283, %r1283, 30;
	shf.l.wrap.b32 	%r1090, %r1283, %r1283, 19;
	xor.b32  	%r1091, %r1090, %r1089;
	shf.l.wrap.b32 	%r1092, %r1283, %r1283, 10;
	xor.b32  	%r1093, %r1091, %r1092;
	and.b32  	%r1094, %r1279, %r1280;
	not.b32 	%r1095, %r1280;
	and.b32  	%r1096, %r1278, %r1095;
	or.b32  	%r1097, %r1096, %r1094;
	shf.l.wrap.b32 	%r1098, %r1280, %r1280, 26;
	shf.l.wrap.b32 	%r1099, %r1280, %r1280, 21;
	xor.b32  	%r1100, %r1098, %r1099;
	shf.l.wrap.b32 	%r1101, %r1280, %r1280, 7;
	xor.b32  	%r1102, %r1100, %r1101;
	and.b16  	%rs134, %rs155, 255;
	cvt.u32.u16 	%r1103, %rs155;
	and.b32  	%r1104, %r1103, 255;
	mul.wide.u32 	%rd149, %r1104, 4;
	add.s64 	%rd150, %rd1, %rd149;
	ld.local.v4.u32 	{%r1105, %r1106, %r1107, %r1108}, [%rd150];
	add.s64 	%rd152, %rd151, %rd149;
	ld.const.u32 	%r1109, [%rd152];
	add.s32 	%r1110, %r1102, %r1105;
	add.s32 	%r1111, %r1110, %r1109;
	add.s32 	%r1112, %r1111, %r1097;
	add.s32 	%r1113, %r1112, %r1277;
	add.s32 	%r1114, %r1093, %r1088;
	add.s32 	%r98, %r1114, %r1113;
	add.s32 	%r1277, %r1113, %r1276;
	or.b32  	%r1115, %r1282, %r1283;
	and.b32  	%r1116, %r1115, %r98;
	and.b32  	%r1117, %r1282, %r1283;
	or.b32  	%r1118, %r1116, %r1117;
	shf.l.wrap.b32 	%r1119, %r98, %r98, 30;
	shf.l.wrap.b32 	%r1120, %r98, %r98, 19;
	xor.b32  	%r1121, %r1120, %r1119;
	shf.l.wrap.b32 	%r1122, %r98, %r98, 10;
	xor.b32  	%r1123, %r1121, %r1122;
	and.b32  	%r1124, %r1280, %r1277;
	not.b32 	%r1125, %r1277;
	and.b32  	%r1126, %r1279, %r1125;
	or.b32  	%r1127, %r1126, %r1124;
	shf.l.wrap.b32 	%r1128, %r1277, %r1277, 26;
	shf.l.wrap.b32 	%r1129, %r1277, %r1277, 21;
	xor.b32  	%r1130, %r1128, %r1129;
	shf.l.wrap.b32 	%r1131, %r1277, %r1277, 7;
	xor.b32  	%r1132, %r1130, %r1131;
	ld.const.u32 	%r1133, [%rd152+4];
	add.s32 	%r1134, %r1132, %r1106;
	add.s32 	%r1135, %r1134, %r1133;
	add.s32 	%r1136, %r1135, %r1127;
	add.s32 	%r1137, %r1136, %r1278;
	add.s32 	%r1138, %r1123, %r1118;
	add.s32 	%r100, %r1138, %r1137;
	add.s32 	%r1278, %r1137, %r1281;
	or.b32  	%r1139, %r1283, %r98;
	and.b32  	%r1140, %r1139, %r100;
	and.b32  	%r1141, %r1283, %r98;
	or.b32  	%r1142, %r1140, %r1141;
	shf.l.wrap.b32 	%r1143, %r100, %r100, 30;
	shf.l.wrap.b32 	%r1144, %r100, %r100, 19;
	xor.b32  	%r1145, %r1144, %r1143;
	shf.l.wrap.b32 	%r1146, %r100, %r100, 10;
	xor.b32  	%r1147, %r1145, %r1146;
	and.b32  	%r1148, %r1277, %r1278;
	not.b32 	%r1149, %r1278;
	and.b32  	%r1150, %r1280, %r1149;
	or.b32  	%r1151, %r1150, %r1148;
	shf.l.wrap.b32 	%r1152, %r1278, %r1278, 26;
	shf.l.wrap.b32 	%r1153, %r1278, %r1278, 21;
	xor.b32  	%r1154, %r1152, %r1153;
	shf.l.wrap.b32 	%r1155, %r1278, %r1278, 7;
	xor.b32  	%r1156, %r1154, %r1155;
	ld.const.u32 	%r1157, [%rd152+8];
	add.s32 	%r1158, %r1156, %r1107;
	add.s32 	%r1159, %r1158, %r1157;
	add.s32 	%r1160, %r1159, %r1151;
	add.s32 	%r1161, %r1160, %r1279;
	add.s32 	%r1162, %r1147, %r1142;
	add.s32 	%r102, %r1162, %r1161;
	add.s32 	%r1279, %r1161, %r1282;
	or.b32  	%r1163, %r98, %r100;
	and.b32  	%r1164, %r1163, %r102;
	and.b32  	%r1165, %r98, %r100;
	or.b32  	%r1166, %r1164, %r1165;
	shf.l.wrap.b32 	%r1167, %r102, %r102, 30;
	shf.l.wrap.b32 	%r1168, %r102, %r102, 19;
	xor.b32  	%r1169, %r1168, %r1167;
	shf.l.wrap.b32 	%r1170, %r102, %r102, 10;
	xor.b32  	%r1171, %r1169, %r1170;
	and.b32  	%r1172, %r1278, %r1279;
	not.b32 	%r1173, %r1279;
	and.b32  	%r1174, %r1277, %r1173;
	or.b32  	%r1175, %r1174, %r1172;
	shf.l.wrap.b32 	%r1176, %r1279, %r1279, 26;
	shf.l.wrap.b32 	%r1177, %r1279, %r1279, 21;
	xor.b32  	%r1178, %r1176, %r1177;
	shf.l.wrap.b32 	%r1179, %r1279, %r1279, 7;
	xor.b32  	%r1180, %r1178, %r1179;
	ld.const.u32 	%r1181, [%rd152+12];
	add.s32 	%r1182, %r1180, %r1108;
	add.s32 	%r1183, %r1182, %r1181;
	add.s32 	%r1184, %r1183, %r1175;
	add.s32 	%r1185, %r1184, %r1280;
	add.s32 	%r1186, %r1171, %r1166;
	add.s32 	%r104, %r1186, %r1185;
	add.s32 	%r1280, %r1185, %r1283;
	add.s16 	%rs155, %rs155, 4;
	setp.lt.u16 	%p23, %rs134, 60;
	mov.u32 	%r1276, %r98;
	mov.u32 	%r1281, %r100;
	mov.u32 	%r1282, %r102;
	mov.u32 	%r1283, %r104;
	@%p23 bra 	$L__BB0_37;
	ld.param.u64 	%rd158, [_Z13find_passwordxxPKcPbPxS0_S0_Pc_param_2];
	add.s32 	%r106, %r82, %r104;
	add.s32 	%r1187, %r83, %r102;
	add.s32 	%r1188, %r84, %r100;
	add.s32 	%r1189, %r85, %r98;
	add.s32 	%r1190, %r86, %r1280;
	add.s32 	%r1191, %r87, %r1279;
	add.s32 	%r1192, %r88, %r1278;
	add.s32 	%r1193, %r89, %r1277;
	shr.u32 	%r1194, %r1187, 24;
	shr.u32 	%r1195, %r1188, 24;
	shr.u32 	%r1196, %r1189, 24;
	shr.u32 	%r1197, %r1190, 24;
	shr.u32 	%r1198, %r1191, 24;
	shr.u32 	%r1199, %r1192, 24;
	shr.u32 	%r1200, %r1193, 24;
	shr.u32 	%r1201, %r106, 16;
	st.local.u8 	[%rd174+1], %r1201;
	shr.u32 	%r1202, %r1187, 16;
	shr.u32 	%r1203, %r1188, 16;
	shr.u32 	%r1204, %r1189, 16;
	shr.u32 	%r1205, %r1190, 16;
	shr.u32 	%r1206, %r1191, 16;
	shr.u32 	%r1207, %r1192, 16;
	shr.u32 	%r1208, %r1193, 16;
	shr.u32 	%r1209, %r106, 8;
	cvt.u16.u32 	%rs135, %r1209;
	shr.u32 	%r1210, %r1187, 8;
	shr.u32 	%r1211, %r1188, 8;
	shr.u32 	%r1212, %r1189, 8;
	shr.u32 	%r1213, %r1190, 8;
	shr.u32 	%r1214, %r1191, 8;
	shr.u32 	%r1215, %r1192, 8;
	shr.u32 	%r1216, %r1193, 8;
	cvt.u16.u32 	%rs136, %r106;
	st.local.v2.u8 	[%rd174+2], {%rs135, %rs136};
	prmt.b32 	%r1217, %r1210, %r1187, 0x3340U;
	prmt.b32 	%r1218, %r1194, %r1202, 0x3340U;
	prmt.b32 	%r1219, %r1218, %r1217, 0x5410U;
	st.local.u32 	[%rd174+4], %r1219;
	prmt.b32 	%r1220, %r1212, %r1189, 0x3340U;
	prmt.b32 	%r1221, %r1196, %r1204, 0x3340U;
	prmt.b32 	%r1222, %r1221, %r1220, 0x5410U;
	prmt.b32 	%r1223, %r1211, %r1188, 0x3340U;
	prmt.b32 	%r1224, %r1195, %r1203, 0x3340U;
	prmt.b32 	%r1225, %r1224, %r1223, 0x5410U;
	st.local.v2.b32 	[%rd174+8], {%r1225, %r1222};
	prmt.b32 	%r1226, %r1216, %r1193, 0x3340U;
	prmt.b32 	%r1227, %r1200, %r1208, 0x3340U;
	prmt.b32 	%r1228, %r1227, %r1226, 0x5410U;
	prmt.b32 	%r1229, %r1215, %r1192, 0x3340U;
	prmt.b32 	%r1230, %r1199, %r1207, 0x3340U;
	prmt.b32 	%r1231, %r1230, %r1229, 0x5410U;
	prmt.b32 	%r1232, %r1214, %r1191, 0x3340U;
	prmt.b32 	%r1233, %r1198, %r1206, 0x3340U;
	prmt.b32 	%r1234, %r1233, %r1232, 0x5410U;
	prmt.b32 	%r1235, %r1213, %r1190, 0x3340U;
	prmt.b32 	%r1236, %r1197, %r1205, 0x3340U;
	prmt.b32 	%r1237, %r1236, %r1235, 0x5410U;
	st.local.v4.b32 	[%rd174+16], {%r1237, %r1234, %r1231, %r1228};
	cvta.to.global.u64 	%rd36, %rd158;
	ld.global.u8 	%rs137, [%rd36];
	setp.ne.s16 	%p24, %rs1, %rs137;
	@%p24 bra 	$L__BB0_44;
	ld.global.u8 	%rs138, [%rd36+1];
	setp.ne.s16 	%p25, %rs2, %rs138;
	@%p25 bra 	$L__BB0_44;
	ld.global.u8 	%rs140, [%rd36+2];
	setp.ne.s16 	%p26, %rs3, %rs140;
	@%p26 bra 	$L__BB0_44;
	ld.global.u8 	%rs142, [%rd36+3];
	setp.ne.s16 	%p27, %rs4, %rs142;
	@%p27 bra 	$L__BB0_44;
	ld.global.u8 	%rs144, [%rd36+4];
	setp.ne.s16 	%p28, %rs5, %rs144;
	@%p28 bra 	$L__BB0_44;
	ld.global.u8 	%rs146, [%rd36+5];
	setp.eq.s16 	%p29, %rs6, %rs146;
	@%p29 bra 	$L__BB0_48;
$L__BB0_44:
	ld.param.u64 	%rd161, [_Z13find_passwordxxPKcPbPxS0_S0_Pc_param_7];
	ld.param.u64 	%rd160, [_Z13find_passwordxxPKcPbPxS0_S0_Pc_param_4];
	ld.param.u64 	%rd159, [_Z13find_passwordxxPKcPbPxS0_S0_Pc_param_3];
	ld.param.u64 	%rd157, [_Z13find_passwordxxPKcPbPxS0_S0_Pc_param_0];
	cvta.to.global.u64 	%rd175, %rd161;
	cvta.to.global.u64 	%rd153, %rd159;
	mov.b16 	%rs148, 1;
	st.global.u8 	[%rd153], %rs148;
	cvta.to.global.u64 	%rd154, %rd160;
	mov.u32 	%r1238, %ctaid.x;
	mov.u32 	%r1239, %ntid.x;
	mov.u32 	%r1240, %tid.x;
	mad.lo.s32 	%r1241, %r1238, %r1239, %r1240;
	cvt.u64.u32 	%rd155, %r1241;
	add.s64 	%rd156, %rd157, %rd155;
	st.global.u64 	[%rd154], %rd156;
	setp.lt.u32 	%p30, %r106, 16777216;
	@%p30 bra 	$L__BB0_47;
	shr.u32 	%r1242, %r106, 24;
	cvt.u16.u32 	%rs156, %r1242;
	mov.u64 	%rd173, %rd175;
$L__BB0_46:
	add.s64 	%rd40, %rd174, 1;
	add.s64 	%rd175, %rd173, 1;
	st.global.u8 	[%rd173], %rs156;
	ld.local.u8 	%rs156, [%rd174+1];
	setp.ne.s16 	%p31, %rs156, 0;
	mov.u64 	%rd173, %rd175;
	mov.u64 	%rd174, %rd40;
	@%p31 bra 	$L__BB0_46;
$L__BB0_47:
	mov.b16 	%rs149, 0;
	st.global.u8 	[%rd175], %rs149;
$L__BB0_48:
	ret;

}


// ===== COMPILED SASS (sm_100) =====

	.target	sm_100

	.elftype	@"ET_EXEC"


//--------------------- .note.nv.tkinfo           --------------------------
	.section	.note.nv.tkinfo,"",@"SHT_NOTE"
	.sectionflags	@"SHF_NOTE_NV_TKINFO"
	.tkinfo
        /*0018*/ 	.word	0x00000002
        /*0030*/ 	.string	""
        /*0030*/ 	.string	"ptxas"
        /*0030*/ 	.string	"Cuda compilation tools, release 13.0, V13.0.88"
        /*0030*/ 	.string	"Build cuda_13.0.r13.0/compiler.36424714_0"
        /*0030*/ 	.string	"-arch sm_100 -m 64 "



//--------------------- .note.nv.cuinfo           --------------------------
	.section	.note.nv.cuinfo,"",@"SHT_NOTE"
	.sectionflags	@"SHF_NOTE_NV_CUINFO"
        /*0018*/ 	.short	0x0002
        /*001a*/ 	.short	0x0064
        /*001c*/ 	.short	0x0082
	.zero		2


//--------------------- .nv.info                  --------------------------
	.section	.nv.info,"",@"SHT_CUDA_INFO"
	.align	4


	//----- nvinfo : EIATTR_REGCOUNT
	.align		4
        /*0000*/ 	.byte	0x04, 0x2f
        /*0002*/ 	.short	(.L_3 - .L_2)
	.align		4
.L_2:
        /*0004*/ 	.word	index@(_Z13find_passwordxxPKcPbPxS0_S0_Pc)
        /*0008*/ 	.word	0x00000027


	//----- nvinfo : EIATTR_FRAME_SIZE
	.align		4
.L_3:
        /*000c*/ 	.byte	0x04, 0x11
        /*000e*/ 	.short	(.L_5 - .L_4)
	.align		4
.L_4:
        /*0010*/ 	.word	index@(_Z13find_passwordxxPKcPbPxS0_S0_Pc)
        /*0014*/ 	.word	0x00000190


	//----- nvinfo : EIATTR_MIN_STACK_SIZE
	.align		4
.L_5:
        /*0018*/ 	.byte	0x04, 0x12
        /*001a*/ 	.short	(.L_7 - .L_6)
	.align		4
.L_6:
        /*001c*/ 	.word	index@(_Z13find_passwordxxPKcPbPxS0_S0_Pc)
        /*0020*/ 	.word	0x00000190
.L_7:


//--------------------- .nv.compat                --------------------------
	.section	.nv.compat,"",@"SHT_CUDA_COMPAT_INFO"
	.align	4
        /*0000*/ 	.byte	0x02, 0x09, 0x00, 0x00, 0x02, 0x02, 0x01, 0x00, 0x02, 0x05, 0x05, 0x00, 0x03, 0x07, 0x01, 0x01
        /*0010*/ 	.byte	0x02, 0x03, 0x00, 0x00, 0x02, 0x06, 0x01, 0x00, 0x04, 0x0b, 0x08, 0x00, 0x09, 0x00, 0x00, 0x00
        /*0020*/ 	.byte	0x00, 0x00, 0x00, 0x00


//--------------------- .nv.info._Z13find_passwordxxPKcPbPxS0_S0_Pc --------------------------
	.section	.nv.info._Z13find_passwordxxPKcPbPxS0_S0_Pc,"",@"SHT_CUDA_INFO"
	.sectionflags	@""
	.align	4


	//----- nvinfo : EIATTR_CUDA_API_VERSION
	.align		4
        /*0000*/ 	.byte	0x04, 0x37
        /*0002*/ 	.short	(.L_9 - .L_8)
.L_8:
        /*0004*/ 	.word	0x00000082


	//----- nvinfo : EIATTR_KPARAM_INFO
	.align		4
.L_9:
        /*0008*/ 	.byte	0x04, 0x17
        /*000a*/ 	.short	(.L_11 - .L_10)
.L_10:
        /*000c*/ 	.word	0x00000000
        /*0010*/ 	.short	0x0007
        /*0012*/ 	.short	0x0038
        /*0014*/ 	.byte	0x00, 0xf5, 0x21, 0x00


	//----- nvinfo : EIATTR_KPARAM_INFO
	.align		4
.L_11:
        /*0018*/ 	.byte	0x04, 0x17
        /*001a*/ 	.short	(.L_13 - .L_12)
.L_12:
        /*001c*/ 	.word	0x00000000
        /*0020*/ 	.short	0x0006
        /*0022*/ 	.short	0x0030
        /*0024*/ 	.byte	0x00, 0xf5, 0x21, 0x00


	//----- nvinfo : EIATTR_KPARAM_INFO
	.align		4
.L_13:
        /*0028*/ 	.byte	0x04, 0x17
        /*002a*/ 	.short	(.L_15 - .L_14)
.L_14:
        /*002c*/ 	.word	0x00000000
        /*0030*/ 	.short	0x0005
        /*0032*/ 	.short	0x0028
        /*0034*/ 	.byte	0x00, 0xf5, 0x21, 0x00


	//----- nvinfo : EIATTR_KPARAM_INFO
	.align		4
.L_15:
        /*0038*/ 	.byte	0x04, 0x17
        /*003a*/ 	.short	(.L_17 - .L_16)
.L_16:
        /*003c*/ 	.word	0x00000000
        /*0040*/ 	.short	0x0004
        /*0042*/ 	.short	0x0020
        /*0044*/ 	.byte	0x00, 0xf5, 0x21, 0x00


	//----- nvinfo : EIATTR_KPARAM_INFO
	.align		4
.L_17:
        /*0048*/ 	.byte	0x04, 0x17
        /*004a*/ 	.short	(.L_19 - .L_18)
.L_18:
        /*004c*/ 	.word	0x00000000
        /*0050*/ 	.short	0x0003
        /*0052*/ 	.short	0x0018
        /*0054*/ 	.byte	0x00, 0xf5, 0x21, 0x00


	//----- nvinfo : EIATTR_KPARAM_INFO
	.align		4
.L_19:
        /*0058*/ 	.byte	0x04, 0x17
        /*005a*/ 	.short	(.L_21 - .L_20)
.L_20:
        /*005c*/ 	.word	0x00000000
        /*0060*/ 	.short	0x0002
        /*0062*/ 	.short	0x0010
        /*0064*/ 	.byte	0x00, 0xf5, 0x21, 0x00


	//----- nvinfo : EIATTR_KPARAM_INFO
	.align		4
.L_21:
        /*0068*/ 	.byte	0x04, 0x17
        /*006a*/ 	.short	(.L_23 - .L_22)
.L_22:
        /*006c*/ 	.word	0x00000000
        /*0070*/ 	.short	0x0001
        /*0072*/ 	.short	0x0008
        /*0074*/ 	.byte	0x00, 0xf0, 0x21, 0x00


	//----- nvinfo : EIATTR_KPARAM_INFO
	.align		4
.L_23:
        /*0078*/ 	.byte	0x04, 0x17
        /*007a*/ 	.short	(.L_25 - .L_24)
.L_24:
        /*007c*/ 	.word	0x00000000
        /*0080*/ 	.short	0x0000
        /*0082*/ 	.short	0x0000
        /*0084*/ 	.byte	0x00, 0xf0, 0x21, 0x00


	//----- nvinfo : EIATTR_SPARSE_MMA_MASK
	.align		4
.L_25:
        /*0088*/ 	.byte	0x03, 0x50
        /*008a*/ 	.short	0x0000


	//----- nvinfo : EIATTR_MAXREG_COUNT
	.align		4
        /*008c*/ 	.byte	0x03, 0x1b
        /*008e*/ 	.short	0x00ff


	//----- nvinfo : EIATTR_MERCURY_ISA_VERSION
	.align		4
        /*0090*/ 	.byte	0x03, 0x5f
        /*0092*/ 	.short	0x0101


	//----- nvinfo : EIATTR_VRC_CTA_INIT_COUNT
	.align		4
        /*0094*/ 	.byte	0x02, 0x4a
	.zero		1
	.zero		1


	//----- nvinfo : EIATTR_EXIT_INSTR_OFFSETS
	.align		4
        /*0098*/ 	.byte	0x04, 0x1c
        /*009a*/ 	.short	(.L_27 - .L_26)


	//   ....[0]....
.L_26:
        /*009c*/ 	.word	0x000000b0


	//   ....[1]....
        /*00a0*/ 	.word	0x00005110


	//   ....[2]....
        /*00a4*/ 	.word	0x00005390


	//----- nvinfo : EIATTR_CRS_STACK_SIZE
	.align		4
.L_27:
        /*00a8*/ 	.byte	0x04, 0x1e
        /*00aa*/ 	.short	(.L_29 - .L_28)
.L_28:
        /*00ac*/ 	.word	0x00000000


	//----- nvinfo : EIATTR_CBANK_PARAM_SIZE
	.align		4
.L_29:
        /*00b0*/ 	.byte	0x03, 0x19
        /*00b2*/ 	.short	0x0040


	//----- nvinfo : EIATTR_PARAM_CBANK
	.align		4
        /*00b4*/ 	.byte	0x04, 0x0a
        /*00b6*/ 	.short	(.L_31 - .L_30)
	.align		4
.L_30:
        /*00b8*/ 	.word	index@(.nv.constant0._Z13find_passwordxxPKcPbPxS0_S0_Pc)
        /*00bc*/ 	.short	0x0380
        /*00be*/ 	.short	0x0040


	//----- nvinfo : EIATTR_SW_WAR
	.align		4
.L_31:
        /*00c0*/ 	.byte	0x04, 0x36
        /*00c2*/ 	.short	(.L_33 - .L_32)
.L_32:
        /*00c4*/ 	.word	0x00000008
.L_33:


//--------------------- .nv.callgraph             --------------------------
	.section	.nv.callgraph,"",@"SHT_CUDA_CALLGRAPH"
	.align	4
	.sectionentsize	8
	.align		4
        /*0000*/ 	.word	0x00000000
	.align		4
        /*0004*/ 	.word	0xffffffff
	.align		4
        /*0008*/ 	.word	0x00000000
	.align		4
        /*000c*/ 	.word	0xfffffffe
	.align		4
        /*0010*/ 	.word	0x00000000
	.align		4
        /*0014*/ 	.word	0xfffffffd
	.align		4
        /*0018*/ 	.word	0x00000000
	.align		4
        /*001c*/ 	.word	0xfffffffc


//--------------------- .nv.constant3             --------------------------
	.section	.nv.constant3,"a",@progbits
	.align	4
.nv.constant3:
	.type		charset,@object
	.size		charset,(.L_0 - charset)
charset:
        /*0000*/ 	.byte	0x61, 0x62, 0x63, 0x64, 0x65, 0x66, 0x67, 0x68, 0x69, 0x6a, 0x6b, 0x6c, 0x6d, 0x6e, 0x6f, 0x70
        /*0010*/ 	.byte	0x71, 0x72, 0x73, 0x74, 0x75, 0x76, 0x77, 0x78, 0x79, 0x7a, 0x41, 0x42, 0x43, 0x44, 0x45, 0x46
        /*0020*/ 	.byte	0x47, 0x48, 0x49, 0x4a, 0x4b, 0x4c, 0x4d, 0x4e, 0x4f, 0x50, 0x51, 0x52, 0x53, 0x54, 0x55, 0x56
        /*0030*/ 	.byte	0x57, 0x58, 0x59, 0x5a, 0x30, 0x31, 0x32, 0x33, 0x34, 0x35, 0x36, 0x37, 0x38, 0x39, 0x00
.L_0:
	.zero		1
	.type		K,@object
	.size		K,(.L_1 - K)
K:
        /*0040*/ 	.byte	0x98, 0x2f, 0x8a, 0x42, 0x91, 0x44, 0x37, 0x71, 0xcf, 0xfb, 0xc0, 0xb5, 0xa5, 0xdb, 0xb5, 0xe9
        /* <DEDUP_REMOVED lines=15> */
.L_1:


//--------------------- .text._Z13find_passwordxxPKcPbPxS0_S0_Pc --------------------------
	.section	.text._Z13find_passwordxxPKcPbPxS0_S0_Pc,"ax",@progbits
	.align	128
        .global         _Z13find_passwordxxPKcPbPxS0_S0_Pc
        .type           _Z13find_passwordxxPKcPbPxS0_S0_Pc,@function
        .size           _Z13find_passwordxxPKcPbPxS0_S0_Pc,(.L_x_33 - _Z13find_passwordxxPKcPbPxS0_S0_Pc)
        .other          _Z13find_passwordxxPKcPbPxS0_S0_Pc,@"STO_CUDA_ENTRY STV_DEFAULT"
_Z13find_passwordxxPKcPbPxS0_S0_Pc:
.text._Z13find_passwordxxPKcPbPxS0_S0_Pc:
[----:B------:R-:W0:Y:S01]  /*0000*/  LDC R1, c[0x0][0x37c] ;  /* 0x0000df00ff017b82 */ /* 0x000e220000000800 */
[----:B------:R-:W1:Y:S07]  /*0010*/  S2R R3, SR_TID.X ;  /* 0x0000000000037919 */ /* 0x000e6e0000002100 */
[----:B------:R-:W1:Y:S01]  /*0020*/  S2UR UR4, SR_CTAID.X ;  /* 0x00000000000479c3 */ /* 0x000e620000002500 */
[----:B------:R-:W2:Y:S01]  /*0030*/  LDCU.128 UR8, c[0x0][0x380] ;  /* 0x00007000ff0877ac */ /* 0x000ea20008000c00 */
[----:B0-----:R-:W-:-:S06]  /*0040*/  VIADD R1, R1, 0xfffffe70 ;  /* 0xfffffe7001017836 */ /* 0x001fcc0000000000 */
[----:B------:R-:W1:Y:S02]  /*0050*/  LDC R16, c[0x0][0x360] ;  /* 0x0000d800ff107b82 */ /* 0x000e640000000800 */
[----:B-1----:R-:W-:-:S05]  /*0060*/  IMAD R16, R16, UR4, R3 ;  /* 0x0000000410107c24 */ /* 0x002fca000f8e0203 */
[----:B--2---:R-:W-:-:S04]  /*0070*/  IADD3 R16, P1, PT, R16, UR8, RZ ;  /* 0x0000000810107c10 */ /* 0x004fc8000ff3e0ff */
[----:B------:R-:W-:Y:S01]  /*0080*/  ISETP.GE.U32.AND P0, PT, R16, UR10, PT ;  /* 0x0000000a10007c0c */ /* 0x000fe2000bf06070 */
[----:B------:R-:W-:-:S05]  /*0090*/  IMAD.X R0, RZ, RZ, UR9, P1 ;  /* 0x00000009ff007e24 */ /* 0x000fca00088e06ff */
[----:B------:R-:W-:-:S13]  /*00a0*/  ISETP.GE.AND.EX P0, PT, R0, UR11, PT, P0 ;  /* 0x0000000b00007c0c */ /* 0x000fda000bf06300 */
[----:B------:R-:W-:Y:S05]  /*00b0*/  @P0 EXIT ;  /* 0x000000000000094d */ /* 0x000fea0003800000 */
[C---:B------:R-:W-:Y:S01]  /*00c0*/  IMAD.WIDE.U32 R2, R0.reuse, -0x6a26dbc3, RZ ;  /* 0x95d9243d00027825 */ /* 0x040fe200078e00ff */
[----:B------:R-:W-:Y:S03]  /*00d0*/  BSSY.RECONVERGENT B0, `(.L_x_0) ;  /* 0x00000c6000007945 */ /* 0x000fe60003800200 */
[----:B------:R-:W-:-:S04]  /*00e0*/  IMAD.WIDE.U32 R4, R0, -0x5ed5a4e5, RZ ;  /* 0xa12a5b1b00047825 */ /* 0x000fc800078e00ff */
[----:B------:R-:W-:-:S04]  /*00f0*/  IMAD.WIDE.U32 R8, R16, -0x6a26dbc3, RZ ;  /* 0x95d9243d10087825 */ /* 0x000fc800078e00ff */
[----:B------:R-:W-:-:S04]  /*0100*/  IMAD.WIDE.U32 R2, P3, R16, 0x23329f5e, R2 ;  /* 0x23329f5e10027825 */ /* 0x000fc80007860002 */
[----:B------:R-:W-:Y:S01]  /*0110*/  IMAD.WIDE.U32 R10, R0, -0x14f5629b, RZ ;  /* 0xeb0a9d65000a7825 */ /* 0x000fe200078e00ff */
[----:B------:R-:W-:-:S03]  /*0120*/  IADD3 RZ, P0, PT, R9, R2, RZ ;  /* 0x0000000209ff7210 */ /* 0x000fc60007f1e0ff */
[----:B------:R-:W-:-:S04]  /*0130*/  IMAD.WIDE.U32 R6, R16, -0x5ed5a4e5, RZ ;  /* 0xa12a5b1b10067825 */ /* 0x000fc800078e00ff */
[----:B------:R-:W-:-:S04]  /*0140*/  IMAD.WIDE.U32 R4, P2, R16, 0x22190a63, R4 ;  /* 0x22190a6310047825 */ /* 0x000fc80007840004 */
[----:B------:R-:W-:Y:S01]  /*0150*/  IMAD.WIDE.U32 R8, R0, 0x10842109, RZ ;  /* 0x1084210900087825 */ /* 0x000fe200078e00ff */
[----:B------:R-:W-:-:S03]  /*0160*/  IADD3 RZ, P5, PT, R7, R4, RZ ;  /* 0x0000000407ff7210 */ /* 0x000fc60007fbe0ff */
[----:B------:R-:W-:-:S04]  /*0170*/  IMAD.WIDE.U32 R18, R0, 0x68cbac13, RZ ;  /* 0x68cbac1300127825 */ /* 0x000fc800078e00ff */
[----:B------:R-:W-:-:S04]  /*0180*/  IMAD.WIDE.U32 R12, R16, -0x14f5629b, RZ ;  /* 0xeb0a9d65100c7825 */ /* 0x000fc800078e00ff */
[----:B------:R-:W-:-:S04]  /*0190*/  IMAD.WIDE.U32 R14, P4, R16, 0x48aa9357, R10 ;  /* 0x48aa9357100e7825 */ /* 0x000fc8000788000a */
[----:B------:R-:W-:Y:S01]  /*01a0*/  IMAD.X R11, RZ, RZ, RZ, P2 ;  /* 0x000000ffff0b7224 */ /* 0x000fe200010e06ff */
[----:B------:R-:W-:Y:S01]  /*01b0*/  IADD3 RZ, P2, PT, R13, R14, RZ ;  /* 0x0000000e0dff7210 */ /* 0x000fe20007f5e0ff */
[----:B------:R-:W-:Y:S02]  /*01c0*/  IMAD.MOV.U32 R10, RZ, RZ, R5 ;  /* 0x000000ffff0a7224 */ /* 0x000fe400078e0005 */
[----:B------:R-:W-:-:S04]  /*01d0*/  IMAD.WIDE.U32 R6, R16, 0x10842109, RZ ;  /* 0x1084210910067825 */ /* 0x000fc800078e00ff */
[----:B------:R-:W-:-:S04]  /*01e0*/  IMAD.WIDE.U32 R8, P1, R16, -0x7bdef7be, R8 ;  /* 0x8421084210087825 */ /* 0x000fc80007820008 */
[----:B------:R-:W-:-:S04]  /*01f0*/  IMAD.WIDE.U32 R22, P6, R16, 0x2581544e, R18 ;  /* 0x2581544e10167825 */ /* 0x000fc800078c0012 */
[----:B------:R-:W-:-:S04]  /*0200*/  IMAD.WIDE.U32.X R10, R0, 0x22190a63, R10, P5 ;  /* 0x22190a63000a7825 */ /* 0x000fc800028e040a */
[----:B------:R-:W-:Y:S01]  /*0210*/  IMAD.X R13, RZ, RZ, RZ, P3 ;  /* 0x000000ffff0d7224 */ /* 0x000fe200018e06ff */
[----:B------:R-:W-:Y:S01]  /*0220*/  IADD3 RZ, P3, PT, R7, R8, RZ ;  /* 0x0000000807ff7210 */ /* 0x000fe20007f7e0ff */
[----:B------:R-:W-:Y:S02]  /*0230*/  IMAD.MOV.U32 R12, RZ, RZ, R3 ;  /* 0x000000ffff0c7224 */ /* 0x000fe400078e0003 */
[----:B------:R-:W-:Y:S01]  /*0240*/  IMAD.X R5, RZ, RZ, RZ, P6 ;  /* 0x000000ffff057224 */ /* 0x000fe200030e06ff */
[----:B------:R-:W-:Y:S01]  /*0250*/  IADD3 R6, P6, PT, R16, R9, RZ ;  /* 0x0000000910067210 */ /* 0x000fe20007fde0ff */
[----:B------:R-:W-:Y:S01]  /*0260*/  IMAD.MOV.U32 R18, RZ, RZ, R15 ;  /* 0x000000ffff127224 */ /* 0x000fe200078e000f */
[----:B------:R-:W-:Y:S01]  /*0270*/  IADD3 R15, P5, PT, R10, 0x5ed5a4e5, RZ ;  /* 0x5ed5a4e50a0f7810 */ /* 0x000fe20007fbe0ff */
[C---:B------:R-:W-:Y:S01]  /*0280*/  IMAD.WIDE.U32.X R8, R0.reuse, 0x23329f5e, R12, P0 ;  /* 0x23329f5e00087825 */ /* 0x040fe200000e040c */
[----:B------:R-:W-:Y:S02]  /*0290*/  ISETP.LT.AND P0, PT, R0, RZ, PT ;  /* 0x000000ff0000720c */ /* 0x000fe40003f01270 */
[----:B------:R-:W-:Y:S01]  /*02a0*/  IADD3.X R7, PT, PT, RZ, R0, RZ, P1, P6 ;  /* 0x00000000ff077210 */ /* 0x000fe20000fec4ff */
[----:B------:R-:W-:Y:S01]  /*02b0*/  IMAD.X R19, RZ, RZ, RZ, P4 ;  /* 0x000000ffff137224 */ /* 0x000fe200020e06ff */
[----:B------:R-:W-:Y:S01]  /*02c0*/  IADD3.X R13, PT, PT, R11, -0x22190a64, RZ, P5, !PT ;  /* 0xdde6f59c0b0d7810 */ /* 0x000fe20002ffe4ff */
[----:B------:R-:W-:Y:S01]  /*02d0*/  IMAD.WIDE.U32 R20, R16, 0x68cbac13, RZ ;  /* 0x68cbac1310147825 */ /* 0x000fe200078e00ff */
[----:B------:R-:W-:-:S02]  /*02e0*/  IADD3 R17, P1, PT, R8, 0x6a26dbc3, RZ ;  /* 0x6a26dbc308117810 */ /* 0x000fc40007f3e0ff */
[----:B------:R-:W-:Y:S01]  /*02f0*/  SEL R10, R15, R10, P0 ;  /* 0x0000000a0f0a7207 */ /* 0x000fe20000000000 */
[C---:B------:R-:W-:Y:S01]  /*0300*/  IMAD.WIDE.U32.X R2, R0.reuse, 0x48aa9357, R18, P2 ;  /* 0x48aa935700027825 */ /* 0x040fe200010e0412 */
[----:B------:R-:W-:Y:S02]  /*0310*/  SEL R15, R13, R11, P0 ;  /* 0x0000000b0d0f7207 */ /* 0x000fe40000000000 */
[----:B------:R-:W-:Y:S01]  /*0320*/  IADD3.X R11, PT, PT, R9, -0x23329f5f, RZ, P1, !PT ;  /* 0xdccd60a1090b7810 */ /* 0x000fe20000ffe4ff */
[----:B------:R-:W-:Y:S01]  /*0330*/  IMAD.WIDE.U32.X R6, R0, -0x7bdef7be, R6, P3 ;  /* 0x8421084200067825 */ /* 0x000fe200018e0406 */
[----:B------:R-:W-:Y:S02]  /*0340*/  IADD3 R13, P2, PT, R2, 0x14f5629b, RZ ;  /* 0x14f5629b020d7810 */ /* 0x000fe40007f5e0ff */
[----:B------:R-:W-:Y:S01]  /*0350*/  SEL R17, R17, R8, P0 ;  /* 0x0000000811117207 */ /* 0x000fe20000000000 */
[----:B------:R-:W-:Y:S01]  /*0360*/  IMAD.MOV.U32 R4, RZ, RZ, R23 ;  /* 0x000000ffff047224 */ /* 0x000fe200078e0017 */
[----:B------:R-:W-:Y:S01]  /*0370*/  SEL R8, R11, R9, P0 ;  /* 0x000000090b087207 */ /* 0x000fe20000000000 */
[----:B------:R-:W-:Y:S01]  /*0380*/  IMAD.MOV.U32 R26, RZ, RZ, RZ ;  /* 0x000000ffff1a7224 */ /* 0x000fe200078e00ff */
[----:B------:R-:W-:-:S02]  /*0390*/  IADD3 RZ, P4, PT, R21, R22, RZ ;  /* 0x0000001615ff7210 */ /* 0x000fc40007f9e0ff */
[----:B------:R-:W-:Y:S02]  /*03a0*/  IADD3 R11, P1, PT, -R16, R6, RZ ;  /* 0x00000006100b7210 */ /* 0x000fe40007f3e1ff */
[----:B------:R-:W-:Y:S01]  /*03b0*/  SEL R12, R13, R2, P0 ;  /* 0x000000020d0c7207 */ /* 0x000fe20000000000 */
[----:B------:R-:W-:Y:S01]  /*03c0*/  IMAD.WIDE.U32.X R4, R0, 0x2581544e, R4, P4 ;  /* 0x2581544e00047825 */ /* 0x000fe200020e0404 */
[----:B------:R-:W-:Y:S02]  /*03d0*/  SHF.R.S64 R2, R10, 0x9, R15 ;  /* 0x000000090a027819 */ /* 0x000fe4000000100f */
[----:B------:R-:W-:Y:S01]  /*03e0*/  SHF.R.S64 R17, R17, 0xf, R8 ;  /* 0x0000000f11117819 */ /* 0x000fe20000001008 */
[----:B------:R-:W-:Y:S01]  /*03f0*/  IMAD.X R14, R7, 0x1, ~R0, P1 ;  /* 0x00000001070e7824 */ /* 0x000fe200008e0e00 */
[----:B------:R-:W-:Y:S02]  /*0400*/  LEA.HI R0, P1, R15, R2, RZ, 0x1 ;  /* 0x000000020f007211 */ /* 0x000fe400078308ff */
[----:B------:R-:W-:-:S02]  /*0410*/  IADD3.X R23, PT, PT, R3, -0x48aa9358, RZ, P2, !PT ;  /* 0xb7556ca803177810 */ /* 0x000fc400017fe4ff */
[----:B------:R-:W-:Y:S02]  /*0420*/  LEA.HI R17, P2, R8, R17, RZ, 0x1 ;  /* 0x0000001108117211 */ /* 0x000fe400078508ff */
[----:B------:R-:W-:Y:S02]  /*0430*/  LEA.HI.X.SX32 R15, R15, RZ, 0x17, P1 ;  /* 0x000000ff0f0f7211 */ /* 0x000fe400008fbeff */
[----:B------:R-:W-:Y:S02]  /*0440*/  SEL R23, R23, R3, P0 ;  /* 0x0000000317177207 */ /* 0x000fe40000000000 */
[----:B------:R-:W-:Y:S01]  /*0450*/  IADD3 R3, P3, PT, R4, -0x68cbac13, RZ ;  /* 0x973453ed04037810 */ /* 0x000fe20007f7e0ff */
[----:B------:R-:W-:Y:S01]  /*0460*/  IMAD.WIDE.U32 R6, R15, 0x10842109, RZ ;  /* 0x108421090f067825 */ /* 0x000fe200078e00ff */
[----:B------:R-:W-:Y:S02]  /*0470*/  LEA.HI.X.SX32 R21, R8, RZ, 0x11, P2 ;  /* 0x000000ff08157211 */ /* 0x000fe400010f8eff */
[----:B------:R-:W-:-:S02]  /*0480*/  IADD3.X R27, PT, PT, R5, -0x2581544f, RZ, P3, !PT ;  /* 0xda7eabb1051b7810 */ /* 0x000fc40001ffe4ff */
[----:B------:R-:W-:Y:S01]  /*0490*/  IADD3 R18, P1, PT, R11, -0x10842109, RZ ;  /* 0xef7bdef70b127810 */ /* 0x000fe20007f3e0ff */
[----:B------:R-:W-:Y:S01]  /*04a0*/  IMAD.WIDE.U32 R8, R21, 0x10842109, RZ ;  /* 0x1084210915087825 */ /* 0x000fe200078e00ff */
[----:B------:R-:W-:Y:S02]  /*04b0*/  SHF.R.S64 R12, R12, 0x16, R23 ;  /* 0x000000160c0c7819 */ /* 0x000fe40000001017 */
[----:B------:R-:W-:Y:S01]  /*04c0*/  SEL R10, R3, R4, P0 ;  /* 0x00000004030a7207 */ /* 0x000fe20000000000 */
[----:B------:R-:W-:Y:S01]  /*04d0*/  IMAD.WIDE.U32 R2, R17, 0x10842109, RZ ;  /* 0x1084210911027825 */ /* 0x000fe200078e00ff */
[----:B------:R-:W-:Y:S02]  /*04e0*/  SEL R27, R27, R5, P0 ;  /* 0x000000051b1b7207 */ /* 0x000fe40000000000 */
[----:B------:R-:W-:Y:S01]  /*04f0*/  IADD3.X R13, PT, PT, R14, 0x7bdef7bd, RZ, P1, !PT ;  /* 0x7bdef7bd0e0d7810 */ /* 0x000fe20000ffe4ff */
[----:B------:R-:W-:Y:S01]  /*0500*/  IMAD.WIDE.U32 R4, R0, 0x10842109, RZ ;  /* 0x1084210900047825 */ /* 0x000fe200078e00ff */
[----:B------:R-:W-:-:S02]  /*0510*/  LEA.HI R12, P2, R23, R12, RZ, 0x1 ;  /* 0x0000000c170c7211 */ /* 0x000fc400078508ff */
[----:B------:R-:W-:Y:S01]  /*0520*/  SEL R19, R18, R11, P0 ;  /* 0x0000000b12137207 */ /* 0x000fe20000000000 */
[C---:B------:R-:W-:Y:S01]  /*0530*/  IMAD.WIDE.U32 R6, P1, R0.reuse, -0x7bdef7be, R6 ;  /* 0x8421084200067825 */ /* 0x040fe20007820006 */
[----:B------:R-:W-:Y:S02]  /*0540*/  LEA.HI.X.SX32 R23, R23, RZ, 0xa, P2 ;  /* 0x000000ff17177211 */ /* 0x000fe400010f56ff */
[----:B------:R-:W-:Y:S01]  /*0550*/  SEL R14, R13, R14, P0 ;  /* 0x0000000e0d0e7207 */ /* 0x000fe20000000000 */
[----:B------:R-:W-:Y:S01]  /*0560*/  IMAD.WIDE.U32 R8, P3, R17, -0x7bdef7be, R8 ;  /* 0x8421084211087825 */ /* 0x000fe20007860008 */
[----:B------:R-:W-:Y:S02]  /*0570*/  IADD3 RZ, P0, PT, R5, R6, RZ ;  /* 0x0000000605ff7210 */ /* 0x000fe40007f1e0ff */
[----:B------:R-:W-:Y:S01]  /*0580*/  IADD3 R6, P2, PT, R0, R7, RZ ;  /* 0x0000000700067210 */ /* 0x000fe20007f5e0ff */
[----:B------:R-:W-:Y:S01]  /*0590*/  IMAD.WIDE.U32 R4, R12, 0x10842109, RZ ;  /* 0x108421090c047825 */ /* 0x000fe200078e00ff */
[----:B------:R-:W-:-:S02]  /*05a0*/  IADD3 RZ, P5, PT, R3, R8, RZ ;  /* 0x0000000803ff7210 */ /* 0x000fc40007fbe0ff */
[----:B------:R-:W-:Y:S01]  /*05b0*/  SHF.R.S64 R19, R19, 0x5, R14 ;  /* 0x0000000513137819 */ /* 0x000fe2000000100e */
[----:B------:R-:W-:Y:S01]  /*05c0*/  IMAD.WIDE.U32 R2, R23, 0x10842109, RZ ;  /* 0x1084210917027825 */ /* 0x000fe200078e00ff */
[----:B------:R-:W-:Y:S02]  /*05d0*/  SHF.R.S64 R10, R10, 0x1b, R27 ;  /* 0x0000001b0a0a7819 */ /* 0x000fe4000000101b */
[----:B------:R-:W-:Y:S02]  /*05e0*/  IADD3.X R7, PT, PT, RZ, R15, RZ, P1, P2 ;  /* 0x0000000fff077210 */ /* 0x000fe40000fe44ff */
[----:B------:R-:W-:Y:S01]  /*05f0*/  LEA.HI R19, P1, R14, R19, RZ, 0x1 ;  /* 0x000000130e137211 */ /* 0x000fe200078308ff */
[----:B------:R-:W-:Y:S01]  /*0600*/  IMAD.WIDE.U32 R2, P2, R12, -0x7bdef7be, R2 ;  /* 0x842108420c027825 */ /* 0x000fe20007840002 */
[----:B------:R-:W-:Y:S02]  /*0610*/  LEA.HI R13, P4, R27, R10, RZ, 0x1 ;  /* 0x0000000a1b0d7211 */ /* 0x000fe400078908ff */
[----:B------:R-:W-:Y:S01]  /*0620*/  LEA.HI.X.SX32 R25, R14, RZ, 0x1b, P1 ;  /* 0x000000ff0e197211 */ /* 0x000fe200008fdeff */
[----:B------:R-:W-:Y:S01]  /*0630*/  IMAD.WIDE.U32.X R6, R15, -0x7bdef7be, R6, P0 ;  /* 0x842108420f067825 */ /* 0x000fe200000e0406 */
[----:B------:R-:W-:-:S02]  /*0640*/  LEA.HI.X.SX32 R27, R27, RZ, 0x5, P4 ;  /* 0x000000ff1b1b7211 */ /* 0x000fc400020f2eff */
[----:B------:R-:W-:Y:S01]  /*0650*/  IADD3 RZ, P1, PT, R5, R2, RZ ;  /* 0x0000000205ff7210 */ /* 0x000fe20007f3e0ff */
[----:B------:R-:W-:Y:S01]  /*0660*/  IMAD.WIDE.U32 R4, R25, 0x10842109, RZ ;  /* 0x1084210919047825 */ /* 0x000fe200078e00ff */
[----:B------:R-:W-:Y:S02]  /*0670*/  IADD3 R18, P6, PT, -R0, R6, RZ ;  /* 0x0000000600127210 */ /* 0x000fe40007fde1ff */
[----:B------:R-:W-:Y:S01]  /*0680*/  IADD3 R8, P4, PT, R17, R9, RZ ;  /* 0x0000000911087210 */ /* 0x000fe20007f9e0ff */
[----:B------:R-:W-:Y:S01]  /*0690*/  IMAD.WIDE.U32 R10, R27, 0x10842109, RZ ;  /* 0x108421091b0a7825 */ /* 0x000fe200078e00ff */
[----:B------:R-:W-:Y:S02]  /*06a0*/  ISETP.LT.AND P0, PT, R15, RZ, PT ;  /* 0x000000ff0f00720c */ /* 0x000fe40003f01270 */
[----:B------:R-:W-:Y:S01]  /*06b0*/  IADD3.X R9, PT, PT, RZ, R21, RZ, P3, P4 ;  /* 0x00000015ff097210 */ /* 0x000fe20001fe84ff */
[----:B------:R-:W-:Y:S01]  /*06c0*/  IMAD.X R20, R7, 0x1, ~R15, P6 ;  /* 0x0000000107147824 */ /* 0x000fe200030e0e0f */
[----:B------:R-:W-:Y:S01]  /*06d0*/  IADD3 R2, P6, PT, R12, R3, RZ ;  /* 0x000000030c027210 */ /* 0x000fe20007fde0ff */
[----:B------:R-:W-:-:S03]  /*06e0*/  IMAD.WIDE.U32 R4, P4, R19, -0x7bdef7be, R4 ;  /* 0x8421084213047825 */ /* 0x000fc60007880004 */
[----:B------:R-:W-:Y:S01]  /*06f0*/  IADD3.X R3, PT, PT, RZ, R23, RZ, P2, P6 ;  /* 0x00000017ff037210 */ /* 0x000fe200017ec4ff */
[----:B------:R-:W-:Y:S01]  /*0700*/  IMAD.WIDE.U32 R6, R13, 0x10842109, RZ ;  /* 0x108421090d067825 */ /* 0x000fe200078e00ff */
[----:B------:R-:W-:-:S03]  /*0710*/  IADD3 R6, P2, PT, R19, R5, RZ ;  /* 0x0000000513067210 */ /* 0x000fc60007f5e0ff */
[----:B------:R-:W-:-:S04]  /*0720*/  IMAD.WIDE.U32 R10, P3, R13, -0x7bdef7be, R10 ;  /* 0x842108420d0a7825 */ /* 0x000fc8000786000a */
[----:B------:R-:W-:Y:S01]  /*0730*/  IMAD.WIDE.U32.X R8, R21, -0x7bdef7be, R8, P5 ;  /* 0x8421084215087825 */ /* 0x000fe200028e0408 */
[----:B------:R-:W-:Y:S02]  /*0740*/  IADD3 RZ, P6, PT, R7, R10, RZ ;  /* 0x0000000a07ff7210 */ /* 0x000fe40007fde0ff */
[----:B------:R-:W-:Y:S01]  /*0750*/  IADD3.X R7, PT, PT, RZ, R25, RZ, P4, P2 ;  /* 0x00000019ff077210 */ /* 0x000fe200027e44ff */
[----:B------:R-:W-:Y:S01]  /*0760*/  IMAD.WIDE.U32 R14, R19, 0x10842109, RZ ;  /* 0x10842109130e7825 */ /* 0x000fe200078e00ff */
[----:B------:R-:W-:Y:S02]  /*0770*/  IADD3 R5, P4, PT, -R17, R8, RZ ;  /* 0x0000000811057210 */ /* 0x000fe40007f9e1ff */
[----:B------:R-:W-:Y:S01]  /*0780*/  IADD3 R10, P5, PT, R13, R11, RZ ;  /* 0x0000000b0d0a7210 */ /* 0x000fe20007fbe0ff */
[----:B------:R-:W-:Y:S01]  /*0790*/  IMAD.WIDE.U32.X R2, R23, -0x7bdef7be, R2, P1 ;  /* 0x8421084217027825 */ /* 0x000fe200008e0402 */
[----:B------:R-:W-:Y:S02]  /*07a0*/  IADD3 RZ, P1, PT, R15, R4, RZ ;  /* 0x000000040fff7210 */ /* 0x000fe40007f3e0ff */
[----:B------:R-:W-:Y:S01]  /*07b0*/  IADD3.X R11, PT, PT, RZ, R27, RZ, P3, P5 ;  /* 0x0000001bff0b7210 */ /* 0x000fe20001fea4ff */
[----:B------:R-:W-:Y:S01]  /*07c0*/  IMAD.X R8, R9, 0x1, ~R21, P4 ;  /* 0x0000000109087824 */ /* 0x000fe200020e0e15 */
[----:B------:R-:W-:Y:S01]  /*07d0*/  IADD3 R2, P4, PT, -R12, R2, RZ ;  /* 0x000000020c027210 */ /* 0x000fe20007f9e1ff */
[----:B------:R-:W-:Y:S01]  /*07e0*/  IMAD.WIDE.U32.X R6, R25, -0x7bdef7be, R6, P1 ;  /* 0x8421084219067825 */ /* 0x000fe200008e0406 */
[----:B------:R-:W-:-:S02]  /*07f0*/  IADD3 R9, P3, PT, R18, -0x10842109, RZ ;  /* 0xef7bdef712097810 */ /* 0x000fc40007f7e0ff */
[----:B------:R-:W-:Y:S01]  /*0800*/  ISETP.LT.AND P1, PT, R23, RZ, PT ;  /* 0x000000ff1700720c */ /* 0x000fe20003f21270 */
[----:B------:R-:W-:Y:S01]  /*0810*/  IMAD.X R23, R3, 0x1, ~R23, P4 ;  /* 0x0000000103177824 */ /* 0x000fe200020e0e17 */
[----:B------:R-:W-:Y:S01]  /*0820*/  IADD3 R4, P4, PT, -R19, R6, RZ ;  /* 0x0000000613047210 */ /* 0x000fe20007f9e1ff */
[----:B------:R-:W-:Y:S01]  /*0830*/  IMAD.WIDE.U32.X R10, R27, -0x7bdef7be, R10, P6 ;  /* 0x842108421b0a7825 */ /* 0x000fe200030e040a */
[----:B------:R-:W-:Y:S02]  /*0840*/  IADD3.X R3, PT, PT, R20, 0x7bdef7bd, RZ, P3, !PT ;  /* 0x7bdef7bd14037810 */ /* 0x000fe40001ffe4ff */
[----:B------:R-:W-:Y:S01]  /*0850*/  IADD3 R6, P5, PT, R5, -0x10842109, RZ ;  /* 0xef7bdef705067810 */ /* 0x000fe20007fbe0ff */
[----:B------:R-:W-:Y:S01]  /*0860*/  IMAD.X R7, R7, 0x1, ~R25, P4 ;  /* 0x0000000107077824 */ /* 0x000fe200020e0e19 */
[----:B------:R-:W-:Y:S02]  /*0870*/  SEL R18, R9, R18, P0 ;  /* 0x0000001209127207 */ /* 0x000fe40000000000 */
[----:B------:R-:W-:-:S02]  /*0880*/  SEL R20, R3, R20, P0 ;  /* 0x0000001403147207 */ /* 0x000fc40000000000 */
[----:B------:R-:W-:Y:S02]  /*0890*/  IADD3 R9, P4, PT, R4, -0x10842109, RZ ;  /* 0xef7bdef704097810 */ /* 0x000fe40007f9e0ff */
[----:B------:R-:W-:Y:S02]  /*08a0*/  ISETP.LT.AND P2, PT, R21, RZ, PT ;  /* 0x000000ff1500720c */ /* 0x000fe40003f41270 */
[----:B------:R-:W-:Y:S02]  /*08b0*/  IADD3 R14, P0, PT, -R13, R10, RZ ;  /* 0x0000000a0d0e7210 */ /* 0x000fe40007f1e1ff */
[----:B------:R-:W-:Y:S02]  /*08c0*/  IADD3.X R15, PT, PT, R8, 0x7bdef7bd, RZ, P5, !PT ;  /* 0x7bdef7bd080f7810 */ /* 0x000fe40002ffe4ff */
[----:B------:R-:W-:Y:S01]  /*08d0*/  IADD3 R3, P6, PT, R2, -0x10842109, RZ ;  /* 0xef7bdef702037810 */ /* 0x000fe20007fde0ff */
[----:B------:R-:W-:Y:S01]  /*08e0*/  IMAD.X R11, R11, 0x1, ~R27, P0 ;  /* 0x000000010b0b7824 */ /* 0x000fe200000e0e1b */
[----:B------:R-:W-:-:S02]  /*08f0*/  IADD3.X R10, PT, PT, R7, 0x7bdef7bd, RZ, P4, !PT ;  /* 0x7bdef7bd070a7810 */ /* 0x000fc400027fe4ff */
[----:B------:R-:W-:Y:S01]  /*0900*/  ISETP.LT.AND P3, PT, R25, RZ, PT ;  /* 0x000000ff1900720c */ /* 0x000fe20003f61270 */
[----:B------:R-:W-:Y:S01]  /*0910*/  IMAD.MOV.U32 R25, RZ, RZ, RZ ;  /* 0x000000ffff197224 */ /* 0x000fe200078e00ff */
[----:B------:R-:W-:Y:S02]  /*0920*/  ISETP.LT.AND P5, PT, R27, RZ, PT ;  /* 0x000000ff1b00720c */ /* 0x000fe40003fa1270 */
[----:B------:R-:W-:Y:S02]  /*0930*/  IADD3 R21, P4, PT, R14, -0x10842109, RZ ;  /* 0xef7bdef70e157810 */ /* 0x000fe40007f9e0ff */
[----:B------:R-:W-:Y:S02]  /*0940*/  SEL R6, R6, R5, P2 ;  /* 0x0000000506067207 */ /* 0x000fe40001000000 */
[----:B------:R-:W-:Y:S02]  /*0950*/  SEL R5, R15, R8, P2 ;  /* 0x000000080f057207 */ /* 0x000fe40001000000 */
[----:B------:R-:W-:-:S02]  /*0960*/  SEL R3, R3, R2, P1 ;  /* 0x0000000203037207 */ /* 0x000fc40000800000 */
[----:B------:R-:W-:Y:S02]  /*0970*/  SEL R2, R21, R14, P5 ;  /* 0x0000000e15027207 */ /* 0x000fe40002800000 */
[----:B------:R-:W-:Y:S02]  /*0980*/  SEL R8, R9, R4, P3 ;  /* 0x0000000409087207 */ /* 0x000fe40001800000 */
[----:B------:R-:W-:Y:S02]  /*0990*/  IADD3.X R14, PT, PT, R23, 0x7bdef7bd, RZ, P6, !PT ;  /* 0x7bdef7bd170e7810 */ /* 0x000fe400037fe4ff */
[----:B------:R-:W-:Y:S02]  /*09a0*/  SEL R9, R10, R7, P3 ;  /* 0x000000070a097207 */ /* 0x000fe40001800000 */
[----:B------:R-:W-:Y:S02]  /*09b0*/  SHF.R.S64 R6, R6, 0x5, R5 ;  /* 0x0000000506067819 */ /* 0x000fe40000001005 */
[----:B------:R-:W-:-:S02]  /*09c0*/  IADD3.X R10, PT, PT, R11, 0x7bdef7bd, RZ, P4, !PT ;  /* 0x7bdef7bd0b0a7810 */ /* 0x000fc400027fe4ff */
[----:B------:R-:W-:Y:S01]  /*09d0*/  SEL R4, R14, R23, P1 ;  /* 0x000000170e047207 */ /* 0x000fe20000800000 */
[----:B------:R-:W-:Y:S01]  /*09e0*/  IMAD R23, R19, -0x3e, R16 ;  /* 0xffffffc213177824 */ /* 0x000fe200078e0210 */
[----:B------:R-:W-:Y:S02]  /*09f0*/  SHF.R.S64 R7, R18, 0x5, R20 ;  /* 0x0000000512077819 */ /* 0x000fe40000001014 */
[----:B------:R-:W-:Y:S02]  /*0a00*/  LEA.HI R6, R5, R6, RZ, 0x1 ;  /* 0x0000000605067211 */ /* 0x000fe400078f08ff */
[----:B------:R-:W-:Y:S01]  /*0a10*/  SHF.R.S64 R8, R8, 0x5, R9 ;  /* 0x0000000508087819 */ /* 0x000fe20000001009 */
[----:B------:R-:W0:Y:S01]  /*0a20*/  LDC.U8 R23, c[0x3][R23] ;  /* 0x00c0000017177b82 */ /* 0x000e220000000000 */
[----:B------:R-:W-:Y:S01]  /*0a30*/  SEL R5, R10, R11, P5 ;  /* 0x0000000b0a057207 */ /* 0x000fe20002800000 */
[----:B------:R-:W-:Y:S01]  /*0a40*/  IMAD.MOV.U32 R10, RZ, RZ, 0x1f83d9ab ;  /* 0x1f83d9abff0a7424 */ /* 0x000fe200078e00ff */
[----:B------:R-:W-:Y:S01]  /*0a50*/  LEA.HI R7, R20, R7, RZ, 0x1 ;  /* 0x0000000714077211 */ /* 0x000fe200078f08ff */
[----:B------:R-:W-:Y:S01]  /*0a60*/  VIADD R20, R1, 0x170 ;  /* 0x0000017001147836 */ /* 0x000fe20000000000 */
[----:B------:R-:W-:Y:S01]  /*0a70*/  SHF.R.S64 R3, R3, 0x5, R4 ;  /* 0x0000000503037819 */ /* 0x000fe20000001004 */
[----:B------:R-:W-:Y:S01]  /*0a80*/  IMAD.MOV.U32 R11, RZ, RZ, 0x5be0cd19 ;  /* 0x5be0cd19ff0b7424 */ /* 0x000fe200078e00ff */
[----:B------:R-:W-:Y:S01]  /*0a90*/  LEA.HI R8, R9, R8, RZ, 0x1 ;  /* 0x0000000809087211 */ /* 0x000fe200078f08ff */
[----:B------:R-:W-:Y:S01]  /*0aa0*/  IMAD R21, R7, -0x3e, R0 ;  /* 0xffffffc207157824 */ /* 0x000fe200078e0200 */
[----:B------:R-:W-:Y:S01]  /*0ab0*/  SHF.R.S64 R2, R2, 0x5, R5 ;  /* 0x0000000502027819 */ /* 0x000fe20000001005 */
[----:B------:R-:W-:Y:S01]  /*0ac0*/  IMAD R0, R6, -0x3e, R17 ;  /* 0xffffffc206007824 */ /* 0x000fe200078e0211 */
[----:B------:R-:W-:Y:S01]  /*0ad0*/  LEA.HI R3, R4, R3, RZ, 0x1 ;  /* 0x0000000304037211 */ /* 0x000fe200078f08ff */
[----:B------:R-:W-:Y:S01]  /*0ae0*/  IMAD R22, R8, -0x3e, R19 ;  /* 0xffffffc208167824 */ /* 0x000fe200078e0213 */
[----:B------:R-:W-:Y:S01]  /*0af0*/  LEA.HI R2, R5, R2, RZ, 0x1 ;  /* 0x0000000205027211 */ /* 0x000fe200078f08ff */
[----:B------:R-:W1:Y:S01]  /*0b00*/  LDC.U8 R21, c[0x3][R21] ;  /* 0x00c0000015157b82 */ /* 0x000e620000000000 */
[----:B------:R-:W-:Y:S01]  /*0b10*/  IMAD.MOV.U32 R6, RZ, RZ, 0x3c6ef372 ;  /* 0x3c6ef372ff067424 */ /* 0x000fe200078e00ff */
[----:B------:R2:W-:Y:S01]  /*0b20*/  STL.U8 [R20+0x6], RZ ;  /* 0x000006ff14007387 */ /* 0x0005e20000100000 */
[----:B------:R-:W-:-:S02]  /*0b30*/  IMAD R12, R3, -0x3e, R12 ;  /* 0xffffffc2030c7824 */ /* 0x000fc400078e020c */
[----:B------:R-:W-:Y:S02]  /*0b40*/  IMAD R3, R2, -0x3e, R13 ;  /* 0xffffffc202037824 */ /* 0x000fe400078e020d */
[----:B------:R-:W-:Y:S01]  /*0b50*/  IMAD.MOV.U32 R7, RZ, RZ, -0x5ab00ac6 ;  /* 0xa54ff53aff077424 */ /* 0x000fe200078e00ff */
[----:B------:R-:W1:Y:S01]  /*0b60*/  LDC.U8 R0, c[0x3][R0] ;  /* 0x00c0000000007b82 */ /* 0x000e620000000000 */
[----:B------:R-:W-:Y:S02]  /*0b70*/  IMAD.MOV.U32 R8, RZ, RZ, 0x510e527f ;  /* 0x510e527fff087424 */ /* 0x000fe400078e00ff */
[----:B------:R-:W-:-:S05]  /*0b80*/  IMAD.MOV.U32 R9, RZ, RZ, -0x64fa9774 ;  /* 0x9b05688cff097424 */ /* 0x000fca00078e00ff */
[----:B------:R-:W3:Y:S08]  /*0b90*/  LDC.U8 R22, c[0x3][R22] ;  /* 0x00c0000016167b82 */ /* 0x000ef00000000000 */
[----:B------:R-:W4:Y:S08]  /*0ba0*/  LDC.U8 R2, c[0x3][R12] ;  /* 0x00c000000c027b82 */ /* 0x000f300000000000 */
[----:B------:R-:W4:Y:S01]  /*0bb0*/  LDC.U8 R3, c[0x3][R3] ;  /* 0x00c0000003037b82 */ /* 0x000f220000000000 */
[----:B0-----:R-:W-:-:S02]  /*0bc0*/  ISETP.NE.AND P0, PT, R23, RZ, PT ;  /* 0x000000ff1700720c */ /* 0x001fc40003f05270 */
[----:B-1----:R-:W-:Y:S02]  /*0bd0*/  PRMT R4, R21, 0x3340, R0 ;  /* 0x0000334015047816 */ /* 0x002fe40000000000 */
[----:B---3--:R-:W-:-:S04]  /*0be0*/  PRMT R5, R23, 0x3340, R22 ;  /* 0x0000334017057816 */ /* 0x008fc80000000016 */
[----:B------:R-:W-:Y:S01]  /*0bf0*/  PRMT R13, R5, 0x5410, R4 ;  /* 0x00005410050d7816 */ /* 0x000fe20000000004 */
[----:B------:R-:W-:Y:S02]  /*0c00*/  IMAD.MOV.U32 R4, RZ, RZ, 0x6a09e667 ;  /* 0x6a09e667ff047424 */ /* 0x000fe400078e00ff */
[----:B------:R-:W-:Y:S02]  /*0c10*/  IMAD.MOV.U32 R5, RZ, RZ, -0x4498517b ;  /* 0xbb67ae85ff057424 */ /* 0x000fe400078e00ff */
[----:B------:R2:W-:Y:S01]  /*0c20*/  STL [R20], R13 ;  /* 0x0000000d14007387 */ /* 0x0005e20000100800 */
[----:B----4-:R-:W-:-:S05]  /*0c30*/  PRMT R15, R3, 0x7604, R2 ;  /* 0x00007604030f7816 */ /* 0x010fca0000000002 */
[----:B------:R2:W-:Y:S04]  /*0c40*/  STL.U16 [R20+0x4], R15 ;  /* 0x0000040f14007387 */ /* 0x0005e80000100400 */
[----:B------:R2:W-:Y:S04]  /*0c50*/  STL.128 [R1+0x150], R4 ;  /* 0x0001500401007387 */ /* 0x0005e80000100c00 */
[----:B------:R2:W-:Y:S04]  /*0c60*/  STL.128 [R1+0x160], R8 ;  /* 0x0001600801007387 */ /* 0x0005e80000100c00 */
[----:B------:R2:W-:Y:S04]  /*0c70*/  STL [R1+0x140], RZ ;  /* 0x000140ff01007387 */ /* 0x0005e80000100800 */
[----:B------:R2:W-:Y:S01]  /*0c80*/  STL.64 [R1+0x148], RZ ;  /* 0x000148ff01007387 */ /* 0x0005e20000100a00 */
[----:B------:R-:W-:Y:S05]  /*0c90*/  @!P0 BRA `(.L_x_1) ;  /* 0x0000000000248947 */ /* 0x000fea0003800000 */
[----:B------:R-:W-:Y:S02]  /*0ca0*/  IMAD.MOV.U32 R26, RZ, RZ, RZ ;  /* 0x000000ffff1a7224 */ /* 0x000fe400078e00ff */
[----:B------:R-:W-:Y:S02]  /*0cb0*/  IMAD.MOV.U32 R25, RZ, RZ, RZ ;  /* 0x000000ffff197224 */ /* 0x000fe400078e00ff */
[----:B--2---:R-:W-:-:S07]  /*0cc0*/  IMAD.MOV.U32 R4, RZ, RZ, R20 ;  /* 0x000000ffff047224 */ /* 0x004fce00078e0014 */
.L_x_2:
[----:B------:R0:W2:Y:S01]  /*0cd0*/  LDL.U8 R5, [R4+0x1] ;  /* 0x0000010004057983 */ /* 0x0000a20000100000 */
[----:B------:R-:W-:-:S05]  /*0ce0*/  IADD3 R26, P1, PT, R26, 0x1, RZ ;  /* 0x000000011a1a7810 */ /* 0x000fca0007f3e0ff */
[----:B------:R-:W-:Y:S02]  /*0cf0*/  IMAD.X R25, RZ, RZ, R25, P1 ;  /* 0x000000ffff197224 */ /* 0x000fe400008e0619 */
[----:B0-----:R-:W-:Y:S01]  /*0d00*/  VIADD R4, R4, 0x1 ;  /* 0x0000000104047836 */ /* 0x001fe20000000000 */
[----:B--2---:R-:W-:-:S13]  /*0d10*/  ISETP.NE.AND P0, PT, R5, RZ, PT ;  /* 0x000000ff0500720c */ /* 0x004fda0003f05270 */
[----:B------:R-:W-:Y:S05]  /*0d20*/  @P0 BRA `(.L_x_2) ;  /* 0xfffffffc00e80947 */ /* 0x000fea000383ffff */
.L_x_1:
[----:B------:R-:W-:Y:S05]  /*0d30*/  BSYNC.RECONVERGENT B0 ;  /* 0x0000000000007941 */ /* 0x000fea0003800200 */
.L_x_0:
[----:B------:R-:W-:Y:S01]  /*0d40*/  ISETP.NE.U32.AND P0, PT, R26, RZ, PT ;  /* 0x000000ff1a00720c */ /* 0x000fe20003f05070 */
[----:B------:R-:W-:Y:S01]  /*0d50*/  BSSY.RECONVERGENT B0, `(.L_x_3) ;  /* 0x0000148000007945 */ /* 0x000fe20003800200 */
[----:B------:R-:W-:Y:S02]  /*0d60*/  VIADD R24, R1, 0x100 ;  /* 0x0000010001187836 */ /* 0x000fe40000000000 */
[----:B------:R-:W-:Y:S01]  /*0d70*/  ISETP.NE.AND.EX P0, PT, R25, RZ, PT, P0 ;  /* 0x000000ff1900720c */ /* 0x000fe20003f05300 */
[----:B------:R-:W-:-:S12]  /*0d80*/  IMAD.MOV.U32 R14, RZ, RZ, RZ ;  /* 0x000000ffff0e7224 */ /* 0x000fd800078e00ff */
[----:B------:R-:W-:Y:S05]  /*0d90*/  @!P0 BRA `(.L_x_4) ;  /* 0x00000014000c8947 */ /* 0x000fea0003800000 */
[----:B------:R-:W-:Y:S02]  /*0da0*/  IMAD.MOV.U32 R27, RZ, RZ, RZ ;  /* 0x000000ffff1b7224 */ /* 0x000fe400078e00ff */
[----:B------:R-:W-:Y:S02]  /*0db0*/  IMAD.MOV.U32 R28, RZ, RZ, RZ ;  /* 0x000000ffff1c7224 */ /* 0x000fe400078e00ff */
[----:B------:R-:W-:-:S07]  /*0dc0*/  IMAD.MOV.U32 R14, RZ, RZ, RZ ;  /* 0x000000ffff0e7224 */ /* 0x000fce00078e00ff */
.L_x_9:
[----:B0-2---:R-:W-:-:S06]  /*0dd0*/  IMAD.IADD R5, R27, 0x1, R20 ;  /* 0x000000011b057824 */ /* 0x005fcc00078e0214 */
[----:B------:R-:W2:Y:S01]  /*0de0*/  LDL.U8 R5, [R5] ;  /* 0x0000000005057983 */ /* 0x000ea20000100000 */
[----:B------:R-:W-:Y:S02]  /*0df0*/  VIADD R4, R14, 0x1 ;  /* 0x000000010e047836 */ /* 0x000fe40000000000 */
[----:B------:R-:W-:-:S03]  /*0e00*/  IMAD.IADD R6, R1, 0x1, R14 ;  /* 0x0000000101067824 */ /* 0x000fc600078e020e */
[----:B------:R0:W-:Y:S04]  /*0e10*/  STL [R1+0x140], R4 ;  /* 0x0001400401007387 */ /* 0x0001e80000100800 */
[----:B--2---:R0:W-:Y:S04]  /*0e20*/  STL.U8 [R6+0x100], R5 ;  /* 0x0001000506007387 */ /* 0x0041e80000100000 */
[----:B------:R-:W2:Y:S01]  /*0e30*/  LDL R14, [R1+0x140] ;  /* 0x00014000010e7983 */ /* 0x000ea20000100800 */
[----:B------:R-:W-:Y:S01]  /*0e40*/  IADD3 R27, P0, PT, R27, 0x1, RZ ;  /* 0x000000011b1b7810 */ /* 0x000fe20007f1e0ff */
[----:B------:R-:W-:Y:S04]  /*0e50*/  BSSY.RECONVERGENT B1, `(.L_x_5) ;  /* 0x0000136000017945 */ /* 0x000fe80003800200 */
[----:B------:R-:W-:Y:S01]  /*0e60*/  IMAD.X R28, RZ, RZ, R28, P0 ;  /* 0x000000ffff1c7224 */ /* 0x000fe200000e061c */
[----:B------:R-:W-:-:S04]  /*0e70*/  ISETP.NE.U32.AND P0, PT, R27, R26, PT ;  /* 0x0000001a1b00720c */ /* 0x000fc80003f05070 */
[----:B------:R-:W-:Y:S02]  /*0e80*/  ISETP.NE.AND.EX P0, PT, R28, R25, PT, P0 ;  /* 0x000000191c00720c */ /* 0x000fe40003f05300 */
[----:B--2---:R-:W-:-:S13]  /*0e90*/  ISETP.NE.AND P1, PT, R14, 0x40, PT ;  /* 0x000000400e00780c */ /* 0x004fda0003f25270 */
[----:B0-----:R-:W-:Y:S05]  /*0ea0*/  @P1 BRA `(.L_x_6) ;  /* 0x0000001000c01947 */ /* 0x001fea0003800000 */
[----:B------:R-:W2:Y:S04]  /*0eb0*/  LDL.128 R8, [R1+0x100] ;  /* 0x0001000001087983 */ /* 0x000ea80000100c00 */
[----:B------:R-:W3:Y:S04]  /*0ec0*/  LDL.128 R12, [R1+0x110] ;  /* 0x00011000010c7983 */ /* 0x000ee80000100c00 */
[----:B------:R-:W4:Y:S04]  /*0ed0*/  LDL.128 R16, [R1+0x120] ;  /* 0x0001200001107983 */ /* 0x000f280000100c00 */
[----:B------:R-:W5:Y:S01]  /*0ee0*/  LDL.128 R4, [R1+0x130] ;  /* 0x0001300001047983 */ /* 0x000f620000100c00 */
[----:B--2---:R-:W-:-:S02]  /*0ef0*/  PRMT R29, R8, 0x7771, RZ ;  /* 0x00007771081d7816 */ /* 0x004fc400000000ff */
[----:B------:R-:W-:Y:S02]  /*0f00*/  PRMT R30, R8, 0x7770, RZ ;  /* 0x00007770081e7816 */ /* 0x000fe400000000ff */
[----:B------:R-:W-:Y:S01]  /*0f10*/  PRMT R33, R10, 0x7771, RZ ;  /* 0x000077710a217816 */ /* 0x000fe200000000ff */
[----:B------:R-:W-:-:S04]  /*0f20*/  IMAD.U32 R29, R29, 0x10000, RZ ;  /* 0x000100001d1d7824 */ /* 0x000fc800078e00ff */
[----:B------:R-:W-:Y:S01]  /*0f30*/  IMAD.U32 R33, R33, 0x10000, RZ ;  /* 0x0001000021217824 */ /* 0x000fe200078e00ff */
[----:B------:R-:W-:Y:S02]  /*0f40*/  LOP3.LUT R31, R29, 0xff0000, RZ, 0xc0, !PT ;  /* 0x00ff00001d1f7812 */ /* 0x000fe400078ec0ff */
[----:B------:R-:W-:Y:S02]  /*0f50*/  PRMT R29, R8, 0x7772, RZ ;  /* 0x00007772081d7816 */ /* 0x000fe400000000ff */
[----:B------:R-:W-:Y:S01]  /*0f60*/  LOP3.LUT R33, R33, 0xff0000, RZ, 0xc0, !PT ;  /* 0x00ff000021217812 */ /* 0x000fe200078ec0ff */
[----:B------:R-:W-:Y:S01]  /*0f70*/  IMAD R30, R30, 0x1000000, R31 ;  /* 0x010000001e1e7824 */ /* 0x000fe200078e021f */
[----:B------:R-:W-:Y:S01]  /*0f80*/  PRMT R31, R8, 0x7773, RZ ;  /* 0x00007773081f7816 */ /* 0x000fe200000000ff */
[----:B------:R-:W-:Y:S01]  /*0f90*/  IMAD.SHL.U32 R29, R29, 0x100, RZ ;  /* 0x000001001d1d7824 */ /* 0x000fe200078e00ff */
[----:B------:R-:W-:-:S05]  /*0fa0*/  PRMT R8, R9, 0x7771, RZ ;  /* 0x0000777109087816 */ /* 0x000fca00000000ff */
[----:B------:R-:W-:Y:S01]  /*0fb0*/  IMAD.U32 R32, R8, 0x10000, RZ ;  /* 0x0001000008207824 */ /* 0x000fe200078e00ff */
[----:B------:R-:W-:Y:S02]  /*0fc0*/  LOP3.LUT R8, R31, R30, R29, 0xfe, !PT ;  /* 0x0000001e1f087212 */ /* 0x000fe400078efe1d */
[C---:B------:R-:W-:Y:S02]  /*0fd0*/  PRMT R30, R9.reuse, 0x7770, RZ ;  /* 0x00007770091e7816 */ /* 0x040fe400000000ff */
[----:B------:R-:W-:Y:S02]  /*0fe0*/  LOP3.LUT R31, R32, 0xff0000, RZ, 0xc0, !PT ;  /* 0x00ff0000201f7812 */ /* 0x000fe400078ec0ff */
[C---:B------:R-:W-:Y:S02]  /*0ff0*/  PRMT R29, R9.reuse, 0x7772, RZ ;  /* 0x00007772091d7816 */ /* 0x040fe400000000ff */
[----:B------:R-:W-:Y:S01]  /*1000*/  PRMT R32, R10, 0x7770, RZ ;  /* 0x000077700a207816 */ /* 0x000fe200000000ff */
[----:B------:R-:W-:Y:S01]  /*1010*/  IMAD R30, R30, 0x1000000, R31 ;  /* 0x010000001e1e7824 */ /* 0x000fe200078e021f */
[----:B------:R-:W-:Y:S01]  /*1020*/  PRMT R31, R9, 0x7773, RZ ;  /* 0x00007773091f7816 */ /* 0x000fe200000000ff */
[----:B------:R-:W-:Y:S01]  /*1030*/  IMAD.SHL.U32 R9, R29, 0x100, RZ ;  /* 0x000001001d097824 */ /* 0x000fe200078e00ff */
[----:B------:R-:W-:Y:S01]  /*1040*/  PRMT R29, R10, 0x7772, RZ ;  /* 0x000077720a1d7816 */ /* 0x000fe200000000ff */
[----:B------:R-:W-:-:S03]  /*1050*/  IMAD R32, R32, 0x1000000, R33 ;  /* 0x0100000020207824 */ /* 0x000fc600078e0221 */
[----:B------:R-:W-:Y:S01]  /*1060*/  LOP3.LUT R9, R31, R30, R9, 0xfe, !PT ;  /* 0x0000001e1f097212 */ /* 0x000fe200078efe09 */
[----:B------:R-:W-:Y:S01]  /*1070*/  IMAD.SHL.U32 R29, R29, 0x100, RZ ;  /* 0x000001001d1d7824 */ /* 0x000fe200078e00ff */
[----:B------:R-:W-:Y:S02]  /*1080*/  PRMT R30, R10, 0x7773, RZ ;  /* 0x000077730a1e7816 */ /* 0x000fe400000000ff */
[----:B------:R-:W-:-:S05]  /*1090*/  PRMT R10, R11, 0x7771, RZ ;  /* 0x000077710b0a7816 */ /* 0x000fca00000000ff */
[----:B------:R-:W-:Y:S01]  /*10a0*/  IMAD.U32 R31, R10, 0x10000, RZ ;  /* 0x000100000a1f7824 */ /* 0x000fe200078e00ff */
[----:B------:R-:W-:Y:S02]  /*10b0*/  LOP3.LUT R10, R30, R32, R29, 0xfe, !PT ;  /* 0x000000201e0a7212 */ /* 0x000fe400078efe1d */
[----:B------:R-:W-:Y:S02]  /*10c0*/  PRMT R30, R11, 0x7770, RZ ;  /* 0x000077700b1e7816 */ /* 0x000fe400000000ff */
[----:B------:R-:W-:Y:S02]  /*10d0*/  LOP3.LUT R31, R31, 0xff0000, RZ, 0xc0, !PT ;  /* 0x00ff00001f1f7812 */ /* 0x000fe400078ec0ff */
[----:B---3--:R-:W-:Y:S02]  /*10e0*/  PRMT R32, R12, 0x7771, RZ ;  /* 0x000077710c207816 */ /* 0x008fe400000000ff */
[C---:B------:R-:W-:Y:S01]  /*10f0*/  PRMT R29, R11.reuse, 0x7772, RZ ;  /* 0x000077720b1d7816 */ /* 0x040fe200000000ff */
[----:B------:R-:W-:Y:S01]  /*1100*/  IMAD R30, R30, 0x1000000, R31 ;  /* 0x010000001e1e7824 */ /* 0x000fe200078e021f */
[----:B------:R-:W-:Y:S01]  /*1110*/  PRMT R31, R11, 0x7773, RZ ;  /* 0x000077730b1f7816 */ /* 0x000fe200000000ff */
[----:B------:R-:W-:-:S02]  /*1120*/  IMAD.U32 R32, R32, 0x10000, RZ ;  /* 0x0001000020207824 */ /* 0x000fc400078e00ff */
[----:B------:R-:W-:Y:S01]  /*1130*/  IMAD.SHL.U32 R11, R29, 0x100, RZ ;  /* 0x000001001d0b7824 */ /* 0x000fe200078e00ff */
[----:B------:R-:W-:Y:S02]  /*1140*/  PRMT R29, R12, 0x7772, RZ ;  /* 0x000077720c1d7816 */ /* 0x000fe400000000ff */
[----:B------:R-:W-:Y:S02]  /*1150*/  LOP3.LUT R33, R32, 0xff0000, RZ, 0xc0, !PT ;  /* 0x00ff000020217812 */ /* 0x000fe400078ec0ff */
[----:B------:R-:W-:Y:S01]  /*1160*/  LOP3.LUT R11, R31, R30, R11, 0xfe, !PT ;  /* 0x0000001e1f0b7212 */ /* 0x000fe200078efe0b */
[----:B------:R-:W-:Y:S01]  /*1170*/  IMAD.SHL.U32 R29, R29, 0x100, RZ ;  /* 0x000001001d1d7824 */ /* 0x000fe200078e00ff */
[C---:B------:R-:W-:Y:S02]  /*1180*/  PRMT R32, R12.reuse, 0x7770, RZ ;  /* 0x000077700c207816 */ /* 0x040fe400000000ff */
[----:B------:R-:W-:Y:S01]  /*1190*/  PRMT R30, R12, 0x7773, RZ ;  /* 0x000077730c1e7816 */ /* 0x000fe200000000ff */
[----:B------:R0:W-:Y:S01]  /*11a0*/  STL.128 [R1], R8 ;  /* 0x0000000801007387 */ /* 0x0001e20000100c00 */
[----:B------:R-:W-:Y:S01]  /*11b0*/  PRMT R12, R13, 0x7771, RZ ;  /* 0x000077710d0c7816 */ /* 0x000fe200000000ff */
[----:B------:R-:W-:-:S04]  /*11c0*/  IMAD R32, R32, 0x1000000, R33 ;  /* 0x0100000020207824 */ /* 0x000fc800078e0221 */
[----:B------:R-:W-:Y:S01]  /*11d0*/  IMAD.U32 R31, R12, 0x10000, RZ ;  /* 0x000100000c1f7824 */ /* 0x000fe200078e00ff */
[----:B------:R-:W-:Y:S02]  /*11e0*/  LOP3.LUT R12, R30, R32, R29, 0xfe, !PT ;  /* 0x000000201e0c7212 */ /* 0x000fe400078efe1d */
[----:B------:R-:W-:Y:S02]  /*11f0*/  PRMT R30, R13, 0x7770, RZ ;  /* 0x000077700d1e7816 */ /* 0x000fe400000000ff */
[----:B------:R-:W-:Y:S02]  /*1200*/  LOP3.LUT R31, R31, 0xff0000, RZ, 0xc0, !PT ;  /* 0x00ff00001f1f7812 */ /* 0x000fe400078ec0ff */
[----:B------:R-:W-:Y:S02]  /*1210*/  PRMT R32, R14, 0x7771, RZ ;  /* 0x000077710e207816 */ /* 0x000fe400000000ff */
        /* <DEDUP_REMOVED lines=10> */
[----:B------:R-:W-:Y:S02]  /*12c0*/  PRMT R30, R14, 0x7773, RZ ;  /* 0x000077730e1e7816 */ /* 0x000fe400000000ff */
[----:B------:R-:W-:Y:S01]  /*12d0*/  PRMT R14, R15, 0x7771, RZ ;  /* 0x000077710f0e7816 */ /* 0x000fe200000000ff */
[----:B------:R-:W-:-:S04]  /*12e0*/  IMAD R32, R32, 0x1000000, R33 ;  /* 0x0100000020207824 */ /* 0x000fc800078e0221 */
[----:B------:R-:W-:Y:S01]  /*12f0*/  IMAD.U32 R31, R14, 0x10000, RZ ;  /* 0x000100000e1f7824 */ /* 0x000fe200078e00ff */
[----:B------:R-:W-:Y:S02]  /*1300*/  LOP3.LUT R14, R30, R32, R29, 0xfe, !PT ;  /* 0x000000201e0e7212 */ /* 0x000fe400078efe1d */
[----:B------:R-:W-:Y:S02]  /*1310*/  PRMT R30, R15, 0x7770, RZ ;  /* 0x000077700f1e7816 */ /* 0x000fe400000000ff */
[----:B------:R-:W-:Y:S02]  /*1320*/  LOP3.LUT R31, R31, 0xff0000, RZ, 0xc0, !PT ;  /* 0x00ff00001f1f7812 */ /* 0x000fe400078ec0ff */
[----:B----4-:R-:W-:Y:S02]  /*1330*/  PRMT R32, R16, 0x7771, RZ ;  /* 0x0000777110207816 */ /* 0x010fe400000000ff */
        /* <DEDUP_REMOVED lines=11> */
[----:B------:R0:W-:Y:S01]  /*13f0*/  STL.128 [R1+0x10], R12 ;  /* 0x0000100c01007387 */ /* 0x0001e20000100c00 */
[----:B------:R-:W-:Y:S01]  /*1400*/  PRMT R16, R17, 0x7771, RZ ;  /* 0x0000777111107816 */ /* 0x000fe200000000ff */
[----:B------:R-:W-:-:S04]  /*1410*/  IMAD R32, R32, 0x1000000, R33 ;  /* 0x0100000020207824 */ /* 0x000fc800078e0221 */
[----:B------:R-:W-:Y:S01]  /*1420*/  IMAD.U32 R31, R16, 0x10000, RZ ;  /* 0x00010000101f7824 */ /* 0x000fe200078e00ff */
[----:B------:R-:W-:Y:S02]  /*1430*/  LOP3.LUT R16, R30, R32, R29, 0xfe, !PT ;  /* 0x000000201e107212 */ /* 0x000fe400078efe1d */
[----:B------:R-:W-:Y:S02]  /*1440*/  PRMT R30, R17, 0x7770, RZ ;  /* 0x00007770111e7816 */ /* 0x000fe400000000ff */
[----:B------:R-:W-:Y:S02]  /*1450*/  PRMT R32, R18, 0x7771, RZ ;  /* 0x0000777112207816 */ /* 0x000fe400000000ff */
[----:B------:R-:W-:Y:S02]  /*1460*/  LOP3.LUT R31, R31, 0xff0000, RZ, 0xc0, !PT ;  /* 0x00ff00001f1f7812 */ /* 0x000fe400078ec0ff */
[----:B------:R-:W-:Y:S01]  /*1470*/  PRMT R29, R17, 0x7772, RZ ;  /* 0x00007772111d7816 */ /* 0x000fe200000000ff */
[----:B------:R-:W-:-:S02]  /*1480*/  IMAD.U32 R32, R32, 0x10000, RZ ;  /* 0x0001000020207824 */ /* 0x000fc400078e00ff */
[----:B------:R-:W-:Y:S01]  /*1490*/  IMAD R30, R30, 0x1000000, R31 ;  /* 0x010000001e1e7824 */ /* 0x000fe200078e021f */
[----:B------:R-:W-:Y:S01]  /*14a0*/  PRMT R31, R17, 0x7773, RZ ;  /* 0x00007773111f7816 */ /* 0x000fe200000000ff */
[----:B------:R-:W-:Y:S01]  /*14b0*/  IMAD.SHL.U32 R17, R29, 0x100, RZ ;  /* 0x000001001d117824 */ /* 0x000fe200078e00ff */
[----:B------:R-:W-:Y:S02]  /*14c0*/  LOP3.LUT R33, R32, 0xff0000, RZ, 0xc0, !PT ;  /* 0x00ff000020217812 */ /* 0x000fe400078ec0ff */
[C---:B------:R-:W-:Y:S02]  /*14d0*/  PRMT R32, R18.reuse, 0x7770, RZ ;  /* 0x0000777012207816 */ /* 0x040fe400000000ff */
[----:B------:R-:W-:Y:S02]  /*14e0*/  PRMT R29, R18, 0x7772, RZ ;  /* 0x00007772121d7816 */ /* 0x000fe400000000ff */
[----:B------:R-:W-:Y:S01]  /*14f0*/  LOP3.LUT R17, R31, R30, R17, 0xfe, !PT ;  /* 0x0000001e1f117212 */ /* 0x000fe200078efe11 */
[----:B------:R-:W-:Y:S01]  /*1500*/  IMAD R32, R32, 0x1000000, R33 ;  /* 0x0100000020207824 */ /* 0x000fe200078e0221 */
[----:B------:R-:W-:Y:S01]  /*1510*/  PRMT R30, R18, 0x7773, RZ ;  /* 0x00007773121e7816 */ /* 0x000fe200000000ff */
[----:B------:R-:W-:Y:S01]  /*1520*/  IMAD.SHL.U32 R29, R29, 0x100, RZ ;  /* 0x000001001d1d7824 */ /* 0x000fe200078e00ff */
[----:B------:R-:W-:-:S05]  /*1530*/  PRMT R18, R19, 0x7771, RZ ;  /* 0x0000777113127816 */ /* 0x000fca00000000ff */
[----:B------:R-:W-:Y:S01]  /*1540*/  IMAD.U32 R31, R18, 0x10000, RZ ;  /* 0x00010000121f7824 */ /* 0x000fe200078e00ff */
[----:B------:R-:W-:Y:S02]  /*1550*/  LOP3.LUT R18, R30, R32, R29, 0xfe, !PT ;  /* 0x000000201e127212 */ /* 0x000fe400078efe1d */
[----:B-----5:R-:W-:Y:S02]  /*1560*/  PRMT R32, R4, 0x7771, RZ ;  /* 0x0000777104207816 */ /* 0x020fe400000000ff */
[----:B------:R-:W-:Y:S02]  /*1570*/  PRMT R30, R19, 0x7770, RZ ;  /* 0x00007770131e7816 */ /* 0x000fe400000000ff */
[----:B------:R-:W-:Y:S01]  /*1580*/  LOP3.LUT R31, R31, 0xff0000, RZ, 0xc0, !PT ;  /* 0x00ff00001f1f7812 */ /* 0x000fe200078ec0ff */
[----:B------:R-:W-:Y:S01]  /*1590*/  IMAD.U32 R32, R32, 0x10000, RZ ;  /* 0x0001000020207824 */ /* 0x000fe200078e00ff */
[----:B------:R-:W-:-:S03]  /*15a0*/  PRMT R29, R19, 0x7772, RZ ;  /* 0x00007772131d7816 */ /* 0x000fc600000000ff */
[----:B------:R-:W-:Y:S01]  /*15b0*/  IMAD R30, R30, 0x1000000, R31 ;  /* 0x010000001e1e7824 */ /* 0x000fe200078e021f */
[----:B------:R-:W-:Y:S01]  /*15c0*/  PRMT R31, R19, 0x7773, RZ ;  /* 0x00007773131f7816 */ /* 0x000fe200000000ff */
[----:B------:R-:W-:Y:S01]  /*15d0*/  IMAD.SHL.U32 R19, R29, 0x100, RZ ;  /* 0x000001001d137824 */ /* 0x000fe200078e00ff */
[----:B------:R-:W-:Y:S02]  /*15e0*/  LOP3.LUT R32, R32, 0xff0000, RZ, 0xc0, !PT ;  /* 0x00ff000020207812 */ /* 0x000fe400078ec0ff */
[C---:B------:R-:W-:Y:S02]  /*15f0*/  PRMT R29, R4.reuse, 0x7770, RZ ;  /* 0x00007770041d7816 */ /* 0x040fe400000000ff */
[----:B------:R-:W-:Y:S02]  /*1600*/  LOP3.LUT R19, R31, R30, R19, 0xfe, !PT ;  /* 0x0000001e1f137212 */ /* 0x000fe400078efe13 */
[C---:B------:R-:W-:Y:S01]  /*1610*/  PRMT R30, R4.reuse, 0x7772, RZ ;  /* 0x00007772041e7816 */ /* 0x040fe200000000ff */
[----:B------:R-:W-:Y:S01]  /*1620*/  IMAD R32, R29, 0x1000000, R32 ;  /* 0x010000001d207824 */ /* 0x000fe200078e0220 */
[C---:B------:R-:W-:Y:S01]  /*1630*/  PRMT R29, R5.reuse, 0x7771, RZ ;  /* 0x00007771051d7816 */ /* 0x040fe200000000ff */
[----:B------:R0:W-:Y:S01]  /*1640*/  STL.128 [R1+0x20], R16 ;  /* 0x0000201001007387 */ /* 0x0001e20000100c00 */
[----:B------:R-:W-:Y:S01]  /*1650*/  PRMT R4, R4, 0x7773, RZ ;  /* 0x0000777304047816 */ /* 0x000fe200000000ff */
[----:B------:R-:W-:Y:S01]  /*1660*/  IMAD.SHL.U32 R31, R30, 0x100, RZ ;  /* 0x000001001e1f7824 */ /* 0x000fe200078e00ff */
[----:B------:R-:W-:Y:S01]  /*1670*/  PRMT R30, R5, 0x7770, RZ ;  /* 0x00007770051e7816 */ /* 0x000fe200000000ff */
[----:B------:R-:W-:-:S03]  /*1680*/  IMAD.U32 R29, R29, 0x10000, RZ ;  /* 0x000100001d1d7824 */ /* 0x000fc600078e00ff */
[----:B------:R-:W-:Y:S02]  /*1690*/  LOP3.LUT R4, R4, R32, R31, 0xfe, !PT ;  /* 0x0000002004047212 */ /* 0x000fe400078efe1f */
[----:B------:R-:W-:Y:S02]  /*16a0*/  LOP3.LUT R31, R29, 0xff0000, RZ, 0xc0, !PT ;  /* 0x00ff00001d1f7812 */ /* 0x000fe400078ec0ff */
[C---:B------:R-:W-:Y:S02]  /*16b0*/  PRMT R29, R5.reuse, 0x7772, RZ ;  /* 0x00007772051d7816 */ /* 0x040fe400000000ff */
[----:B------:R-:W-:Y:S01]  /*16c0*/  PRMT R32, R6, 0x7771, RZ ;  /* 0x0000777106207816 */ /* 0x000fe200000000ff */
[----:B------:R-:W-:Y:S01]  /*16d0*/  IMAD R30, R30, 0x1000000, R31 ;  /* 0x010000001e1e7824 */ /* 0x000fe200078e021f */
[----:B------:R-:W-:Y:S01]  /*16e0*/  PRMT R31, R5, 0x7773, RZ ;  /* 0x00007773051f7816 */ /* 0x000fe200000000ff */
[----:B------:R-:W-:Y:S01]  /*16f0*/  IMAD.SHL.U32 R5, R29, 0x100, RZ ;  /* 0x000001001d057824 */ /* 0x000fe200078e00ff */
[----:B------:R-:W-:Y:S01]  /*1700*/  PRMT R29, R7, 0x7771, RZ ;  /* 0x00007771071d7816 */ /* 0x000fe200000000ff */
[----:B------:R-:W-:-:S03]  /*1710*/  IMAD.U32 R32, R32, 0x10000, RZ ;  /* 0x0001000020207824 */ /* 0x000fc600078e00ff */
[----:B------:R-:W-:Y:S01]  /*1720*/  LOP3.LUT R5, R31, R30, R5, 0xfe, !PT ;  /* 0x0000001e1f057212 */ /* 0x000fe200078efe05 */
[----:B------:R-:W-:Y:S01]  /*1730*/  IMAD.U32 R30, R29, 0x10000, RZ ;  /* 0x000100001d1e7824 */ /* 0x000fe200078e00ff */
[----:B------:R-:W-:Y:S02]  /*1740*/  PRMT R29, R6, 0x7770, RZ ;  /* 0x00007770061d7816 */ /* 0x000fe400000000ff */
[----:B------:R-:W-:Y:S02]  /*1750*/  LOP3.LUT R32, R32, 0xff0000, RZ, 0xc0, !PT ;  /* 0x00ff000020207812 */ /* 0x000fe400078ec0ff */
[----:B------:R-:W-:Y:S02]  /*1760*/  LOP3.LUT R31, R30, 0xff0000, RZ, 0xc0, !PT ;  /* 0x00ff00001e1f7812 */ /* 0x000fe400078ec0ff */
[----:B------:R-:W-:Y:S01]  /*1770*/  PRMT R30, R7, 0x7770, RZ ;  /* 0x00007770071e7816 */ /* 0x000fe200000000ff */
[----:B------:R-:W-:Y:S01]  /*1780*/  IMAD R29, R29, 0x1000000, R32 ;  /* 0x010000001d1d7824 */ /* 0x000fe200078e0220 */
[----:B------:R-:W-:-:S03]  /*1790*/  PRMT R32, R6, 0x7773, RZ ;  /* 0x0000777306207816 */ /* 0x000fc600000000ff */
[----:B------:R-:W-:Y:S01]  /*17a0*/  IMAD R33, R30, 0x1000000, R31 ;  /* 0x010000001e217824 */ /* 0x000fe200078e021f */
[----:B------:R-:W-:Y:S02]  /*17b0*/  PRMT R31, R6, 0x7772, RZ ;  /* 0x00007772061f7816 */ /* 0x000fe400000000ff */
[C---:B------:R-:W-:Y:S02]  /*17c0*/  PRMT R30, R7.reuse, 0x7772, RZ ;  /* 0x00007772071e7816 */ /* 0x040fe400000000ff */
[----:B------:R-:W-:Y:S01]  /*17d0*/  PRMT R7, R7, 0x7773, RZ ;  /* 0x0000777307077816 */ /* 0x000fe200000000ff */
[----:B------:R-:W-:Y:S02]  /*17e0*/  IMAD.SHL.U32 R6, R31, 0x100, RZ ;  /* 0x000001001f067824 */ /* 0x000fe400078e00ff */
[----:B------:R-:W-:-:S03]  /*17f0*/  IMAD.SHL.U32 R30, R30, 0x100, RZ ;  /* 0x000001001e1e7824 */ /* 0x000fc600078e00ff */
[----:B------:R-:W-:Y:S01]  /*1800*/  LOP3.LUT R6, R32, R29, R6, 0xfe, !PT ;  /* 0x0000001d20067212 */ /* 0x000fe200078efe06 */
[----:B------:R-:W-:Y:S01]  /*1810*/  IMAD.MOV.U32 R29, RZ, RZ, 0x10 ;  /* 0x00000010ff1d7424 */ /* 0x000fe200078e00ff */
[----:B------:R-:W-:-:S05]  /*1820*/  LOP3.LUT R7, R7, R33, R30, 0xfe, !PT ;  /* 0x0000002107077212 */ /* 0x000fca00078efe1e */
[----:B------:R0:W-:Y:S02]  /*1830*/  STL.128 [R1+0x30], R4 ;  /* 0x0000300401007387 */ /* 0x0001e40000100c00 */
.L_x_7:
[----:B01----:R-:W-:-:S05]  /*1840*/  LOP3.LUT R12, R29, 0xff, RZ, 0xc0, !PT ;  /* 0x000000ff1d0c7812 */ /* 0x003fca00078ec0ff */
[----:B------:R-:W-:-:S05]  /*1850*/  IMAD R12, R12, 0x4, R1 ;  /* 0x000000040c0c7824 */ /* 0x000fca00078e0201 */
[----:B------:R-:W2:Y:S04]  /*1860*/  LDL.64 R10, [R12+-0x8] ;  /* 0xfffff8000c0a7983 */ /* 0x000ea80000100a00 */
[----:B------:R-:W3:Y:S04]  /*1870*/  LDL.128 R4, [R12+-0x40] ;  /* 0xffffc0000c047983 */ /* 0x000ee80000100c00 */
[----:B------:R-:W4:Y:S04]  /*1880*/  LDL.64 R8, [R12+-0x18] ;  /* 0xffffe8000c087983 */ /* 0x000f280000100a00 */
[----:B------:R-:W5:Y:S04]  /*1890*/  LDL R15, [R12+-0x1c] ;  /* 0xffffe4000c0f7983 */ /* 0x000f680000100800 */
[----:B------:R-:W5:Y:S04]  /*18a0*/  LDL R13, [R12+-0x30] ;  /* 0xffffd0000c0d7983 */ /* 0x000f680000100800 */
[----:B------:R-:W5:Y:S01]  /*18b0*/  LDL R14, [R12+-0x10] ;  /* 0xfffff0000c0e7983 */ /* 0x000f620000100800 */
[----:B--2---:R-:W-:-:S02]  /*18c0*/  SHF.L.W.U32.HI R18, R11, 0xf, R11 ;  /* 0x0000000f0b127819 */ /* 0x004fc40000010e0b */
[--C-:B------:R-:W-:Y:S02]  /*18d0*/  SHF.L.W.U32.HI R19, R11, 0xd, R11.reuse ;  /* 0x0000000d0b137819 */ /* 0x100fe40000010e0b */
[C-C-:B------:R-:W-:Y:S02]  /*18e0*/  SHF.L.W.U32.HI R16, R10.reuse, 0xf, R10.reuse ;  /* 0x0000000f0a107819 */ /* 0x140fe40000010e0a */
[--C-:B------:R-:W-:Y:S02]  /*18f0*/  SHF.L.W.U32.HI R17, R10, 0xd, R10.reuse ;  /* 0x0000000d0a117819 */ /* 0x100fe40000010e0a */
[----:B------:R-:W-:Y:S02]  /*1900*/  SHF.R.U32.HI R11, RZ, 0xa, R11 ;  /* 0x0000000aff0b7819 */ /* 0x000fe4000001160b */
[----:B------:R-:W-:Y:S02]  /*1910*/  SHF.R.U32.HI R10, RZ, 0xa, R10 ;  /* 0x0000000aff0a7819 */ /* 0x000fe4000001160a */
[----:B------:R-:W-:-:S02]  /*1920*/  LOP3.LUT R18, R11, R18, R19, 0x96, !PT ;  /* 0x000000120b127212 */ /* 0x000fc400078e9613 */
[----:B------:R-:W-:Y:S02]  /*1930*/  LOP3.LUT R10, R10, R16, R17, 0x96, !PT ;  /* 0x000000100a0a7212 */ /* 0x000fe400078e9611 */
[C-C-:B---3--:R-:W-:Y:S02]  /*1940*/  SHF.L.W.U32.HI R19, R6.reuse, 0x19, R6.reuse ;  /* 0x0000001906137819 */ /* 0x148fe40000010e06 */
[--C-:B------:R-:W-:Y:S02]  /*1950*/  SHF.L.W.U32.HI R30, R6, 0xe, R6.reuse ;  /* 0x0000000e061e7819 */ /* 0x100fe40000010e06 */
[----:B------:R-:W-:Y:S02]  /*1960*/  SHF.R.U32.HI R31, RZ, 0x3, R6 ;  /* 0x00000003ff1f7819 */ /* 0x000fe40000011606 */
[C-C-:B------:R-:W-:Y:S02]  /*1970*/  SHF.L.W.U32.HI R11, R5.reuse, 0x19, R5.reuse ;  /* 0x00000019050b7819 */ /* 0x140fe40000010e05 */
[----:B------:R-:W-:-:S02]  /*1980*/  SHF.L.W.U32.HI R16, R5, 0xe, R5 ;  /* 0x0000000e05107819 */ /* 0x000fc40000010e05 */
[----:B------:R-:W-:Y:S02]  /*1990*/  SHF.R.U32.HI R17, RZ, 0x3, R5 ;  /* 0x00000003ff117819 */ /* 0x000fe40000011605 */
[----:B------:R-:W-:Y:S02]  /*19a0*/  LOP3.LUT R19, R31, R19, R30, 0x96, !PT ;  /* 0x000000131f137212 */ /* 0x000fe400078e961e */
[----:B----4-:R-:W-:Y:S02]  /*19b0*/  IADD3 R8, PT, PT, R5, R18, R8 ;  /* 0x0000001205087210 */ /* 0x010fe40007ffe008 */
[----:B------:R-:W-:Y:S02]  /*19c0*/  LOP3.LUT R11, R17, R11, R16, 0x96, !PT ;  /* 0x0000000b110b7212 */ /* 0x000fe400078e9610 */
[----:B-----5:R-:W-:Y:S01]  /*19d0*/  IADD3 R4, PT, PT, R4, R10, R15 ;  /* 0x0000000a04047210 */ /* 0x020fe20007ffe00f */
[----:B------:R-:W-:-:S04]  /*19e0*/  IMAD.IADD R5, R19, 0x1, R8 ;  /* 0x0000000113057824 */ /* 0x000fc800078e0208 */
[----:B------:R-:W-:Y:S01]  /*19f0*/  IMAD.IADD R4, R11, 0x1, R4 ;  /* 0x000000010b047824 */ /* 0x000fe200078e0204 */
[C-C-:B------:R-:W-:Y:S02]  /*1a00*/  SHF.L.W.U32.HI R15, R5.reuse, 0xf, R5.reuse ;  /* 0x0000000f050f7819 */ /* 0x140fe40000010e05 */
[--C-:B------:R-:W-:Y:S02]  /*1a10*/  SHF.L.W.U32.HI R16, R5, 0xd, R5.reuse ;  /* 0x0000000d05107819 */ /* 0x100fe40000010e05 */
[----:B------:R-:W-:Y:S02]  /*1a20*/  SHF.R.U32.HI R17, RZ, 0xa, R5 ;  /* 0x0000000aff117819 */ /* 0x000fe40000011605 */
[C-C-:B------:R-:W-:Y:S02]  /*1a30*/  SHF.L.W.U32.HI R8, R4.reuse, 0xf, R4.reuse ;  /* 0x0000000f04087819 */ /* 0x140fe40000010e04 */
[--C-:B------:R-:W-:Y:S02]  /*1a40*/  SHF.L.W.U32.HI R11, R4, 0xd, R4.reuse ;  /* 0x0000000d040b7819 */ /* 0x100fe40000010e04 */
[----:B------:R-:W-:-:S02]  /*1a50*/  SHF.R.U32.HI R10, RZ, 0xa, R4 ;  /* 0x0000000aff0a7819 */ /* 0x000fc40000011604 */
[----:B------:R-:W-:Y:S02]  /*1a60*/  LOP3.LUT R16, R17, R15, R16, 0x96, !PT ;  /* 0x0000000f11107212 */ /* 0x000fe400078e9610 */
[----:B------:R-:W-:Y:S02]  /*1a70*/  LOP3.LUT R8, R10, R8, R11, 0x96, !PT ;  /* 0x000000080a087212 */ /* 0x000fe400078e960b */
[C-C-:B------:R-:W-:Y:S02]  /*1a80*/  SHF.L.W.U32.HI R17, R13.reuse, 0x19, R13.reuse ;  /* 0x000000190d117819 */ /* 0x140fe40000010e0d */
[----:B------:R-:W-:Y:S02]  /*1a90*/  SHF.L.W.U32.HI R18, R13, 0xe, R13 ;  /* 0x0000000e0d127819 */ /* 0x000fe40000010e0d */
[C-C-:B------:R-:W-:Y:S02]  /*1aa0*/  SHF.L.W.U32.HI R10, R7.reuse, 0x19, R7.reuse ;  /* 0x00000019070a7819 */ /* 0x140fe40000010e07 */
[----:B------:R-:W-:-:S02]  /*1ab0*/  SHF.L.W.U32.HI R11, R7, 0xe, R7 ;  /* 0x0000000e070b7819 */ /* 0x000fc40000010e07 */
[----:B------:R-:W-:Y:S02]  /*1ac0*/  SHF.R.U32.HI R15, RZ, 0x3, R7 ;  /* 0x00000003ff0f7819 */ /* 0x000fe40000011607 */
[----:B------:R-:W-:Y:S02]  /*1ad0*/  SHF.R.U32.HI R13, RZ, 0x3, R13 ;  /* 0x00000003ff0d7819 */ /* 0x000fe4000001160d */
[----:B------:R-:W-:Y:S02]  /*1ae0*/  IADD3 R14, PT, PT, R7, R16, R14 ;  /* 0x00000010070e7210 */ /* 0x000fe40007ffe00e */
[----:B------:R-:W-:Y:S02]  /*1af0*/  LOP3.LUT R10, R15, R10, R11, 0x96, !PT ;  /* 0x0000000a0f0a7212 */ /* 0x000fe400078e960b */
[----:B------:R-:W-:Y:S02]  /*1b00*/  IADD3 R9, PT, PT, R6, R8, R9 ;  /* 0x0000000806097210 */ /* 0x000fe40007ffe009 */
[----:B------:R-:W-:-:S03]  /*1b10*/  LOP3.LUT R7, R13, R17, R18, 0x96, !PT ;  /* 0x000000110d077212 */ /* 0x000fc600078e9612 */
[----:B------:R-:W-:Y:S02]  /*1b20*/  IMAD.IADD R6, R10, 0x1, R9 ;  /* 0x000000010a067824 */ /* 0x000fe400078e0209 */
[----:B------:R-:W-:Y:S01]  /*1b30*/  IMAD.IADD R7, R7, 0x1, R14 ;  /* 0x0000000107077824 */ /* 0x000fe200078e020e */
[----:B------:R-:W-:-:S04]  /*1b40*/  LOP3.LUT R8, R29, 0xff, RZ, 0xc0, !PT ;  /* 0x000000ff1d087812 */ /* 0x000fc800078ec0ff */
[----:B------:R1:W-:Y:S01]  /*1b50*/  STL.128 [R12], R4 ;  /* 0x000000040c007387 */ /* 0x0003e20000100c00 */
[----:B------:R-:W-:Y:S01]  /*1b60*/  ISETP.GE.U32.AND P1, PT, R8, 0x3c, PT ;  /* 0x0000003c0800780c */ /* 0x000fe20003f26070 */
[----:B------:R-:W-:-:S12]  /*1b70*/  VIADD R29, R29, 0x4 ;  /* 0x000000041d1d7836 */ /* 0x000fd80000000000 */
[----:B------:R-:W-:Y:S05]  /*1b80*/  @!P1 BRA `(.L_x_7) ;  /* 0xfffffffc002c9947 */ /* 0x000fea000383ffff */
[----:B------:R-:W2:Y:S04]  /*1b90*/  LDL.128 R8, [R1+0x150] ;  /* 0x0001500001087983 */ /* 0x000ea80000100c00 */
[----:B-1----:R-:W3:Y:S01]  /*1ba0*/  LDL.128 R4, [R1+0x160] ;  /* 0x0001600001047983 */ /* 0x002ee20000100c00 */
[----:B------:R-:W-:Y:S01]  /*1bb0*/  PRMT R33, RZ, 0x7610, R33 ;  /* 0x00007610ff217816 */ /* 0x000fe20000000021 */
[----:B--2---:R-:W-:Y:S02]  /*1bc0*/  IMAD.MOV.U32 R31, RZ, RZ, R11 ;  /* 0x000000ffff1f7224 */ /* 0x004fe400078e000b */
[----:B------:R-:W-:Y:S02]  /*1bd0*/  IMAD.MOV.U32 R30, RZ, RZ, R10 ;  /* 0x000000ffff1e7224 */ /* 0x000fe400078e000a */
[----:B------:R-:W-:-:S02]  /*1be0*/  IMAD.MOV.U32 R34, RZ, RZ, R9 ;  /* 0x000000ffff227224 */ /* 0x000fc400078e0009 */
[----:B------:R-:W-:Y:S02]  /*1bf0*/  IMAD.MOV.U32 R29, RZ, RZ, R8 ;  /* 0x000000ffff1d7224 */ /* 0x000fe400078e0008 */
[----:B---3--:R-:W-:Y:S02]  /*1c00*/  IMAD.MOV.U32 R16, RZ, RZ, R7 ;  /* 0x000000ffff107224 */ /* 0x008fe400078e0007 */
[----:B------:R-:W-:Y:S02]  /*1c10*/  IMAD.MOV.U32 R17, RZ, RZ, R6 ;  /* 0x000000ffff117224 */ /* 0x000fe400078e0006 */
[----:B------:R-:W-:Y:S02]  /*1c20*/  IMAD.MOV.U32 R18, RZ, RZ, R5 ;  /* 0x000000ffff127224 */ /* 0x000fe400078e0005 */
[----:B------:R-:W-:-:S07]  /*1c30*/  IMAD.MOV.U32 R19, RZ, RZ, R4 ;  /* 0x000000ffff137224 */ /* 0x000fce00078e0004 */
.L_x_8:
[C-C-:B------:R-:W-:Y:S02]  /*1c40*/  SHF.L.W.U32.HI R35, R19.reuse, 0x1a, R19.reuse ;  /* 0x0000001a13237819 */ /* 0x140fe40000010e13 */
[C-C-:B------:R-:W-:Y:S02]  /*1c50*/  SHF.L.W.U32.HI R12, R19.reuse, 0x15, R19.reuse ;  /* 0x00000015130c7819 */ /* 0x140fe40000010e13 */
[----:B------:R-:W-:Y:S02]  /*1c60*/  SHF.L.W.U32.HI R13, R19, 0x7, R19 ;  /* 0x00000007130d7819 */ /* 0x000fe40000010e13 */
[----:B------:R-:W-:Y:S02]  /*1c70*/  LOP3.LUT R36, R33, 0xff, RZ, 0xc0, !PT ;  /* 0x000000ff21247812 */ /* 0x000fe400078ec0ff */
[----:B------:R-:W-:-:S03]  /*1c80*/  LOP3.LUT R35, R13, R35, R12, 0x96, !PT ;  /* 0x000000230d237212 */ /* 0x000fc600078e960c */
[----:B------:R-:W-:-:S06]  /*1c90*/  IMAD R13, R36, 0x4, R1 ;  /* 0x00000004240d7824 */ /* 0x000fcc00078e0201 */
[----:B------:R-:W2:Y:S01]  /*1ca0*/  LDL.128 R12, [R13] ;  /* 0x000000000d0c7983 */ /* 0x000ea20000100c00 */
[----:B------:R-:W-:-:S04]  /*1cb0*/  IMAD.SHL.U32 R36, R36, 0x4, RZ ;  /* 0x0000000424247824 */ /* 0x000fc800078e00ff */
[----:B------:R-:W2:Y:S02]  /*1cc0*/  LDC R32, c[0x3][R36+0x40] ;  /* 0x00c0100024207b82 */ /* 0x000ea40000000800 */
[----:B--2---:R-:W-:Y:S02]  /*1cd0*/  IADD3 R12, PT, PT, R32, R35, R12 ;  /* 0x00000023200c7210 */ /* 0x004fe40007ffe00c */
[----:B------:R-:W-:Y:S02]  /*1ce0*/  LOP3.LUT R35, R18, R19, R17, 0xe2, !PT ;  /* 0x0000001312237212 */ /* 0x000fe400078ee211 */
[C---:B------:R-:W-:Y:S02]  /*1cf0*/  SHF.L.W.U32.HI R32, R29.reuse, 0xa, R29 ;  /* 0x0000000a1d207819 */ /* 0x040fe40000010e1d */
[----:B------:R-:W-:Y:S02]  /*1d00*/  IADD3 R16, PT, PT, R16, R12, R35 ;  /* 0x0000000c10107210 */ /* 0x000fe40007ffe023 */
[----:B------:R-:W-:-:S02]  /*1d10*/  SHF.L.W.U32.HI R12, R29, 0x1e, R29 ;  /* 0x0000001e1d0c7819 */ /* 0x000fc40000010e1d */
[----:B------:R-:W-:-:S04]  /*1d20*/  SHF.L.W.U32.HI R35, R29, 0x13, R29 ;  /* 0x000000131d237819 */ /* 0x000fc80000010e1d */
[----:B------:R-:W-:Y:S02]  /*1d30*/  LOP3.LUT R32, R32, R35, R12, 0x96, !PT ;  /* 0x0000002320207212 */ /* 0x000fe400078e960c */
[----:B------:R-:W-:-:S04]  /*1d40*/  LOP3.LUT R35, R30, R34, R29, 0xe8, !PT ;  /* 0x000000221e237212 */ /* 0x000fc800078ee81d */
[C---:B------:R-:W-:Y:S01]  /*1d50*/  IADD3 R32, PT, PT, R16.reuse, R32, R35 ;  /* 0x0000002010207210 */ /* 0x040fe20007ffe023 */
[----:B------:R-:W-:-:S05]  /*1d60*/  IMAD.IADD R16, R16, 0x1, R31 ;  /* 0x0000000110107824 */ /* 0x000fca00078e021f */
[C-C-:B------:R-:W-:Y:S02]  /*1d70*/  SHF.L.W.U32.HI R31, R16.reuse, 0x15, R16.reuse ;  /* 0x00000015101f7819 */ /* 0x140fe40000010e10 */
[C-C-:B------:R-:W-:Y:S02]  /*1d80*/  SHF.L.W.U32.HI R12, R16.reuse, 0x1a, R16.reuse ;  /* 0x0000001a100c7819 */ /* 0x140fe40000010e10 */
[----:B------:R-:W-:-:S04]  /*1d90*/  SHF.L.W.U32.HI R35, R16, 0x7, R16 ;  /* 0x0000000710237819 */ /* 0x000fc80000010e10 */
[----:B------:R-:W-:Y:S02]  /*1da0*/  LOP3.LUT R12, R35, R12, R31, 0x96, !PT ;  /* 0x0000000c230c7212 */ /* 0x000fe400078e961f */
[----:B------:R-:W0:Y:S02]  /*1db0*/  LDC R31, c[0x3][R36+0x44] ;  /* 0x00c01100241f7b82 */ /* 0x000e240000000800 */
[----:B0-----:R-:W-:Y:S02]  /*1dc0*/  IADD3 R13, PT, PT, R31, R12, R13 ;  /* 0x0000000c1f0d7210 */ /* 0x001fe40007ffe00d */
[----:B------:R-:W-:Y:S02]  /*1dd0*/  LOP3.LUT R12, R19, R16, R18, 0xe2, !PT ;  /* 0x00000010130c7212 */ /* 0x000fe400078ee212 */
[----:B------:R-:W-:Y:S02]  /*1de0*/  SHF.L.W.U32.HI R31, R32, 0xa, R32 ;  /* 0x0000000a201f7819 */ /* 0x000fe40000010e20 */
[----:B------:R-:W-:-:S02]  /*1df0*/  IADD3 R17, PT, PT, R17, R13, R12 ;  /* 0x0000000d11117210 */ /* 0x000fc40007ffe00c */
[C-C-:B------:R-:W-:Y:S02]  /*1e00*/  SHF.L.W.U32.HI R12, R32.reuse, 0x1e, R32.reuse ;  /* 0x0000001e200c7819 */ /* 0x140fe40000010e20 */
[----:B------:R-:W-:-:S04]  /*1e10*/  SHF.L.W.U32.HI R13, R32, 0x13, R32 ;  /* 0x00000013200d7819 */ /* 0x000fc80000010e20 */
[----:B------:R-:W-:Y:S02]  /*1e20*/  LOP3.LUT R13, R31, R13, R12, 0x96, !PT ;  /* 0x0000000d1f0d7212 */ /* 0x000fe400078e960c */
[----:B------:R-:W-:-:S04]  /*1e30*/  LOP3.LUT R12, R34, R29, R32, 0xe8, !PT ;  /* 0x0000001d220c7212 */ /* 0x000fc800078ee820 */
[C---:B------:R-:W-:Y:S01]  /*1e40*/  IADD3 R35, PT, PT, R17.reuse, R13, R12 ;  /* 0x0000000d11237210 */ /* 0x040fe20007ffe00c */
[----:B------:R-:W-:-:S03]  /*1e50*/  IMAD.IADD R17, R17, 0x1, R30 ;  /* 0x0000000111117824 */ /* 0x000fc600078e021e */
[----:B------:R-:W-:Y:S02]  /*1e60*/  SHF.L.W.U32.HI R31, R35, 0x13, R35 ;  /* 0x00000013231f7819 */ /* 0x000fe40000010e23 */
        /* <DEDUP_REMOVED lines=9> */
[----:B------:R-:W-:-:S03]  /*1f00*/  SHF.L.W.U32.HI R12, R35, 0x1e, R35 ;  /* 0x0000001e230c7819 */ /* 0x000fc60000010e23 */
[----:B------:R-:W-:Y:S01]  /*1f10*/  IMAD.IADD R18, R13, 0x1, R34 ;  /* 0x000000010d127824 */ /* 0x000fe200078e0222 */
[----:B------:R-:W-:Y:S01]  /*1f20*/  LOP3.LUT R14, R14, R31, R12, 0x96, !PT ;  /* 0x0000001f0e0e7212 */ /* 0x000fe200078e960c */
[----:B------:R-:W-:Y:S01]  /*1f30*/  IMAD.MOV.U32 R31, RZ, RZ, R32 ;  /* 0x000000ffff1f7224 */ /* 0x000fe200078e0020 */
[----:B------:R-:W0:Y:S01]  /*1f40*/  LDC R12, c[0x3][R36+0x4c] ;  /* 0x00c01300240c7b82 */ /* 0x000e220000000800 */
[----:B------:R-:W-:Y:S02]  /*1f50*/  LOP3.LUT R34, R29, R32, R35, 0xe8, !PT ;  /* 0x000000201d227212 */ /* 0x000fe400078ee823 */
[C---:B------:R-:W-:Y:S02]  /*1f60*/  SHF.L.W.U32.HI R30, R18.reuse, 0x7, R18 ;  /* 0x00000007121e7819 */ /* 0x040fe40000010e12 */
[----:B------:R-:W-:Y:S02]  /*1f70*/  IADD3 R34, PT, PT, R13, R14, R34 ;  /* 0x0000000e0d227210 */ /* 0x000fe40007ffe022 */
[----:B------:R-:W-:-:S02]  /*1f80*/  SHF.L.W.U32.HI R13, R18, 0x1a, R18 ;  /* 0x0000001a120d7819 */ /* 0x000fc40000010e12 */
[----:B------:R-:W-:-:S04]  /*1f90*/  SHF.L.W.U32.HI R14, R18, 0x15, R18 ;  /* 0x00000015120e7819 */ /* 0x000fc80000010e12 */
[----:B------:R-:W-:Y:S01]  /*1fa0*/  LOP3.LUT R13, R30, R13, R14, 0x96, !PT ;  /* 0x0000000d1e0d7212 */ /* 0x000fe200078e960e */
[----:B------:R-:W-:Y:S01]  /*1fb0*/  IMAD.MOV.U32 R30, RZ, RZ, R35 ;  /* 0x000000ffff1e7224 */ /* 0x000fe200078e0023 */
[----:B------:R-:W-:Y:S02]  /*1fc0*/  SHF.L.W.U32.HI R14, R34, 0x13, R34 ;  /* 0x00000013220e7819 */ /* 0x000fe40000010e22 */
[----:B0-----:R-:W-:Y:S02]  /*1fd0*/  IADD3 R13, PT, PT, R12, R13, R15 ;  /* 0x0000000d0c0d7210 */ /* 0x001fe40007ffe00f */
[----:B------:R-:W-:Y:S02]  /*1fe0*/  LOP3.LUT R12, R17, R18, R16, 0xe2, !PT ;  /* 0x00000012110c7212 */ /* 0x000fe400078ee210 */
[----:B------:R-:W-:Y:S02]  /*1ff0*/  SHF.L.W.U32.HI R15, R34, 0xa, R34 ;  /* 0x0000000a220f7819 */ /* 0x000fe40000010e22 */
[----:B------:R-:W-:-:S02]  /*2000*/  IADD3 R12, PT, PT, R19, R13, R12 ;  /* 0x0000000d130c7210 */ /* 0x000fc40007ffe00c */
[----:B------:R-:W-:-:S03]  /*2010*/  SHF.L.W.U32.HI R13, R34, 0x1e, R34 ;  /* 0x0000001e220d7819 */ /* 0x000fc60000010e22 */
[----:B------:R-:W-:Y:S01]  /*2020*/  IMAD.IADD R19, R12, 0x1, R29 ;  /* 0x000000010c137824 */ /* 0x000fe200078e021d */
[----:B------:R-:W-:Y:S02]  /*2030*/  LOP3.LUT R13, R15, R14, R13, 0x96, !PT ;  /* 0x0000000e0f0d7212 */ /* 0x000fe400078e960d */
[C---:B------:R-:W-:Y:S01]  /*2040*/  LOP3.LUT R14, R33.reuse, 0xff, RZ, 0xc0, !PT ;  /* 0x000000ff210e7812 */ /* 0x040fe200078ec0ff */
[----:B------:R-:W-:Y:S01]  /*2050*/  VIADD R33, R33, 0x4 ;  /* 0x0000000421217836 */ /* 0x000fe20000000000 */
[----:B------:R-:W-:Y:S02]  /*2060*/  LOP3.LUT R15, R32, R35, R34, 0xe8, !PT ;  /* 0x00000023200f7212 */ /* 0x000fe400078ee822 */
[----:B------:R-:W-:Y:S02]  /*2070*/  ISETP.GE.U32.AND P1, PT, R14, 0x3c, PT ;  /* 0x0000003c0e00780c */ /* 0x000fe40003f26070 */
[----:B------:R-:W-:-:S05]  /*2080*/  IADD3 R15, PT, PT, R12, R13, R15 ;  /* 0x0000000d0c0f7210 */ /* 0x000fca0007ffe00f */
[----:B------:R-:W-:-:S06]  /*2090*/  IMAD.MOV.U32 R29, RZ, RZ, R15 ;  /* 0x000000ffff1d7224 */ /* 0x000fcc00078e000f */
[----:B------:R-:W-:Y:S05]  /*20a0*/  @!P1 BRA `(.L_x_8) ;  /* 0xfffffff800e49947 */ /* 0x000fea000383ffff */
[----:B------:R-:W2:Y:S01]  /*20b0*/  LDL.64 R12, [R1+0x148] ;  /* 0x00014800010c7983 */ /* 0x000ea20000100a00 */
[----:B------:R-:W-:Y:S02]  /*20c0*/  IMAD.IADD R8, R8, 0x1, R15 ;  /* 0x0000000108087824 */ /* 0x000fe400078e020f */
[----:B------:R-:W-:Y:S01]  /*20d0*/  IMAD.IADD R9, R9, 0x1, R34 ;  /* 0x0000000109097824 */ /* 0x000fe200078e0222 */
[----:B------:R0:W-:Y:S01]  /*20e0*/  STL [R1+0x140], RZ ;  /* 0x000140ff01007387 */ /* 0x0001e20000100800 */
[----:B------:R-:W-:Y:S02]  /*20f0*/  IMAD.IADD R10, R35, 0x1, R10 ;  /* 0x00000001230a7824 */ /* 0x000fe400078e020a */
[----:B------:R-:W-:Y:S02]  /*2100*/  IMAD.IADD R11, R32, 0x1, R11 ;  /* 0x00000001200b7824 */ /* 0x000fe400078e020b */
[----:B------:R-:W-:Y:S02]  /*2110*/  IMAD.IADD R4, R4, 0x1, R19 ;  /* 0x0000000104047824 */ /* 0x000fe400078e0213 */
[----:B------:R-:W-:Y:S01]  /*2120*/  IMAD.IADD R5, R5, 0x1, R18 ;  /* 0x0000000105057824 */ /* 0x000fe200078e0212 */
[----:B------:R0:W-:Y:S01]  /*2130*/  STL.128 [R1+0x150], R8 ;  /* 0x0001500801007387 */ /* 0x0001e20000100c00 */
[----:B------:R-:W-:-:S02]  /*2140*/  IMAD.IADD R6, R17, 0x1, R6 ;  /* 0x0000000111067824 */ /* 0x000fc400078e0206 */
[----:B------:R-:W-:Y:S02]  /*2150*/  IMAD.IADD R7, R16, 0x1, R7 ;  /* 0x0000000110077824 */ /* 0x000fe400078e0207 */
[----:B------:R-:W-:-:S03]  /*2160*/  IMAD.MOV.U32 R14, RZ, RZ, RZ ;  /* 0x000000ffff0e7224 */ /* 0x000fc600078e00ff */
[----:B------:R0:W-:Y:S01]  /*2170*/  STL.128 [R1+0x160], R4 ;  /* 0x0001600401007387 */ /* 0x0001e20000100c00 */
[----:B--2---:R-:W-:-:S05]  /*2180*/  IADD3 R12, P1, PT, R12, 0x200, RZ ;  /* 0x000002000c0c7810 */ /* 0x004fca0007f3e0ff */
[----:B------:R-:W-:-:S05]  /*2190*/  IMAD.X R13, RZ, RZ, R13, P1 ;  /* 0x000000ffff0d7224 */ /* 0x000fca00008e060d */
[----:B------:R0:W-:Y:S03]  /*21a0*/  STL.64 [R1+0x148], R12 ;  /* 0x0001480c01007387 */ /* 0x0001e60000100a00 */
.L_x_6:
[----:B------:R-:W-:Y:S05]  /*21b0*/  BSYNC.RECONVERGENT B1 ;  /* 0x0000000000017941 */ /* 0x000fea0003800200 */
.L_x_5:
[----:B------:R-:W-:Y:S05]  /*21c0*/  @P0 BRA `(.L_x_9) ;  /* 0xffffffec00000947 */ /* 0x000fea000383ffff */
.L_x_4:
[----:B------:R-:W-:Y:S05]  /*21d0*/  BSYNC.RECONVERGENT B0 ;  /* 0x0000000000007941 */ /* 0x000fea0003800200 */
.L_x_3:
[----:B0-2---:R-:W-:Y:S01]  /*21e0*/  IMAD.MOV.U32 R5, RZ, RZ, 0x38 ;  /* 0x00000038ff057424 */ /* 0x005fe200078e00ff */
[C---:B------:R-:W-:Y:S01]  /*21f0*/  ISETP.GE.U32.AND P0, PT, R14.reuse, 0x38, PT ;  /* 0x000000380e00780c */ /* 0x040fe20003f06070 */
[----:B------:R-:W-:Y:S01]  /*2200*/  IMAD.MOV.U32 R6, RZ, RZ, 0x80 ;  /* 0x00000080ff067424 */ /* 0x000fe200078e00ff */
[----:B------:R-:W-:Y:S01]  /*2210*/  IADD3 R4, P1, PT, R14, 0x1, RZ ;  /* 0x000000010e047810 */ /* 0x000fe20007f3e0ff */
[----:B------:R-:W-:Y:S01]  /*2220*/  IMAD.IADD R9, R1, 0x1, R14 ;  /* 0x0000000101097824 */ /* 0x000fe200078e020e */
[----:B------:R-:W-:Y:S01]  /*2230*/  SEL R7, R5, 0x40, !P0 ;  /* 0x0000004005077807 */ /* 0x000fe20004000000 */
[----:B------:R-:W-:Y:S02]  /*2240*/  BSSY.RECONVERGENT B0, `(.L_x_10) ;  /* 0x0000059000007945 */ /* 0x000fe40003800200 */
[----:B------:R-:W-:Y:S01]  /*2250*/  IMAD.X R5, RZ, RZ, RZ, P1 ;  /* 0x000000ffff057224 */ /* 0x000fe200008e06ff */
[----:B------:R0:W-:Y:S01]  /*2260*/  STL.U8 [R9+0x100], R6 ;  /* 0x0001000609007387 */ /* 0x0001e20000100000 */
[----:B------:R-:W-:-:S04]  /*2270*/  ISETP.GE.U32.AND P0, PT, R4, R7, PT ;  /* 0x000000070400720c */ /* 0x000fc80003f06070 */
[----:B------:R-:W-:-:S13]  /*2280*/  ISETP.GE.U32.AND.EX P0, PT, R5, RZ, PT, P0 ;  /* 0x000000ff0500720c */ /* 0x000fda0003f06100 */
[----:B0-----:R-:W-:Y:S05]  /*2290*/  @P0 BRA `(.L_x_11) ;  /* 0x00000004004c0947 */ /* 0x001fea0003800000 */
[----:B------:R-:W-:Y:S01]  /*22a0*/  IADD3 R6, P1, P2, R7, -0x2, -R14 ;  /* 0xfffffffe07067810 */ /* 0x000fe20007a3e80e */
[----:B------:R-:W-:Y:S01]  /*22b0*/  IMAD.MOV.U32 R5, RZ, RZ, RZ ;  /* 0x000000ffff057224 */ /* 0x000fe200078e00ff */
[----:B------:R-:W-:Y:S01]  /*22c0*/  LOP3.LUT R8, RZ, R14, RZ, 0x33, !PT ;  /* 0x0000000eff087212 */ /* 0x000fe200078e33ff */
[----:B------:R-:W-:Y:S01]  /*22d0*/  BSSY.RECONVERGENT B1, `(.L_x_12) ;  /* 0x0000024000017945 */ /* 0x000fe20003800200 */
[----:B------:R-:W-:Y:S02]  /*22e0*/  ISETP.GE.U32.AND P0, PT, R6, 0xf, PT ;  /* 0x0000000f0600780c */ /* 0x000fe40003f06070 */
[----:B------:R-:W-:Y:S02]  /*22f0*/  IADD3.X R6, PT, PT, RZ, -0x1, ~R5, P1, P2 ;  /* 0xffffffffff067810 */ /* 0x000fe40000fe4c05 */
[----:B------:R-:W-:Y:S02]  /*2300*/  IADD3 R7, P1, PT, R8, R7, RZ ;  /* 0x0000000708077210 */ /* 0x000fe40007f3e0ff */
[----:B------:R-:W-:-:S02]  /*2310*/  ISETP.GE.U32.AND.EX P0, PT, R6, RZ, PT, P0 ;  /* 0x000000ff0600720c */ /* 0x000fc40003f06100 */
[----:B------:R-:W-:Y:S02]  /*2320*/  LOP3.LUT R5, RZ, R5, RZ, 0x33, !PT ;  /* 0x00000005ff057212 */ /* 0x000fe400078e33ff */
[----:B------:R-:W-:-:S03]  /*2330*/  LOP3.LUT R9, R7, 0xf, RZ, 0xc0, !PT ;  /* 0x0000000f07097812 */ /* 0x000fc600078ec0ff */
[----:B------:R-:W-:-:S06]  /*2340*/  IMAD.X R6, RZ, RZ, R5, P1 ;  /* 0x000000ffff067224 */ /* 0x000fcc00008e0605 */
[----:B------:R-:W-:Y:S05]  /*2350*/  @!P0 BRA `(.L_x_13) ;  /* 0x00000000006c8947 */ /* 0x000fea0003800000 */
[----:B------:R-:W-:Y:S01]  /*2360*/  BSSY.RECONVERGENT B2, `(.L_x_14) ;  /* 0x0000019000027945 */ /* 0x000fe20003800200 */
[----:B------:R-:W-:-:S07]  /*2370*/  LOP3.LUT R5, R7, 0xfffffff0, RZ, 0xc0, !PT ;  /* 0xfffffff007057812 */ /* 0x000fce00078ec0ff */
.L_x_15:
[----:B0-----:R-:W-:Y:S01]  /*2380*/  IMAD.IADD R4, R1, 0x1, R14 ;  /* 0x0000000101047824 */ /* 0x001fe200078e020e */
[----:B------:R-:W-:Y:S01]  /*2390*/  IADD3 R5, P0, PT, R5, -0x10, RZ ;  /* 0xfffffff005057810 */ /* 0x000fe20007f1e0ff */
[----:B------:R-:W-:-:S03]  /*23a0*/  VIADD R14, R14, 0x10 ;  /* 0x000000100e0e7836 */ /* 0x000fc60000000000 */
[----:B------:R0:W-:Y:S01]  /*23b0*/  STL.U8 [R4+0x101], RZ ;  /* 0x000101ff04007387 */ /* 0x0001e20000100000 */
[----:B------:R-:W-:Y:S02]  /*23c0*/  IADD3.X R6, PT, PT, R6, -0x1, RZ, P0, !PT ;  /* 0xffffffff06067810 */ /* 0x000fe400007fe4ff */
[----:B------:R-:W-:Y:S01]  /*23d0*/  ISETP.NE.U32.AND P0, PT, R5, RZ, PT ;  /* 0x000000ff0500720c */ /* 0x000fe20003f05070 */
[----:B------:R0:W-:Y:S03]  /*23e0*/  STL.U8 [R4+0x102], RZ ;  /* 0x000102ff04007387 */ /* 0x0001e60000100000 */
[----:B------:R-:W-:Y:S01]  /*23f0*/  ISETP.NE.AND.EX P0, PT, R6, RZ, PT, P0 ;  /* 0x000000ff0600720c */ /* 0x000fe20003f05300 */
[----:B------:R0:W-:Y:S04]  /*2400*/  STL.U8 [R4+0x103], RZ ;  /* 0x000103ff04007387 */ /* 0x0001e80000100000 */
        /* <DEDUP_REMOVED lines=12> */
[----:B------:R0:W-:Y:S01]  /*24d0*/  STL.U8 [R4+0x110], RZ ;  /* 0x000110ff04007387 */ /* 0x0001e20000100000 */
[----:B------:R-:W-:Y:S05]  /*24e0*/  @P0 BRA `(.L_x_15) ;  /* 0xfffffffc00a40947 */ /* 0x000fea000383ffff */
[----:B------:R-:W-:Y:S05]  /*24f0*/  BSYNC.RECONVERGENT B2 ;  /* 0x0000000000027941 */ /* 0x000fea0003800200 */
.L_x_14:
[----:B0-----:R-:W-:-:S07]  /*2500*/  VIADD R4, R14, 0x1 ;  /* 0x000000010e047836 */ /* 0x001fce0000000000 */
.L_x_13:
[----:B------:R-:W-:Y:S05]  /*2510*/  BSYNC.RECONVERGENT B1 ;  /* 0x0000000000017941 */ /* 0x000fea0003800200 */
.L_x_12:
[----:B------:R-:W-:-:S04]  /*2520*/  ISETP.NE.U32.AND P0, PT, R9, RZ, PT ;  /* 0x000000ff0900720c */ /* 0x000fc80003f05070 */
[----:B------:R-:W-:-:S13]  /*2530*/  ISETP.NE.AND.EX P0, PT, RZ, RZ, PT, P0 ;  /* 0x000000ffff00720c */ /* 0x000fda0003f05300 */
[----:B------:R-:W-:Y:S05]  /*2540*/  @!P0 BRA `(.L_x_11) ;  /* 0x0000000000a08947 */ /* 0x000fea0003800000 */
[----:B------:R-:W-:Y:S01]  /*2550*/  ISETP.GE.U32.AND P0, PT, R9, 0x8, PT ;  /* 0x000000080900780c */ /* 0x000fe20003f06070 */
[----:B------:R-:W-:Y:S01]  /*2560*/  BSSY.RECONVERGENT B1, `(.L_x_16) ;  /* 0x0000010000017945 */ /* 0x000fe20003800200 */
[----:B------:R-:W-:Y:S02]  /*2570*/  LOP3.LUT R6, R8, 0x7, RZ, 0xc0, !PT ;  /* 0x0000000708067812 */ /* 0x000fe400078ec0ff */
[----:B------:R-:W-:Y:S02]  /*2580*/  ISETP.GE.U32.AND.EX P0, PT, RZ, RZ, PT, P0 ;  /* 0x000000ffff00720c */ /* 0x000fe40003f06100 */
[----:B------:R-:W-:-:S04]  /*2590*/  ISETP.NE.U32.AND P1, PT, R6, RZ, PT ;  /* 0x000000ff0600720c */ /* 0x000fc80003f25070 */
[----:B------:R-:W-:-:S07]  /*25a0*/  ISETP.NE.AND.EX P1, PT, RZ, RZ, PT, P1 ;  /* 0x000000ffff00720c */ /* 0x000fce0003f25310 */
[----:B------:R-:W-:Y:S06]  /*25b0*/  @!P0 BRA `(.L_x_17) ;  /* 0x0000000000288947 */ /* 0x000fec0003800000 */
[----:B------:R-:W-:Y:S02]  /*25c0*/  IMAD.IADD R5, R1, 0x1, R4 ;  /* 0x0000000101057824 */ /* 0x000fe400078e0204 */
[----:B------:R-:W-:-:S03]  /*25d0*/  VIADD R4, R4, 0x8 ;  /* 0x0000000804047836 */ /* 0x000fc60000000000 */
[----:B------:R0:W-:Y:S04]  /*25e0*/  STL.U8 [R5+0x100], RZ ;  /* 0x000100ff05007387 */ /* 0x0001e80000100000 */
[----:B------:R0:W-:Y:S04]  /*25f0*/  STL.U8 [R5+0x101], RZ ;  /* 0x000101ff05007387 */ /* 0x0001e80000100000 */
[----:B------:R0:W-:Y:S04]  /*2600*/  STL.U8 [R5+0x102], RZ ;  /* 0x000102ff05007387 */ /* 0x0001e80000100000 */
[----:B------:R0:W-:Y:S04]  /*2610*/  STL.U8 [R5+0x103], RZ ;  /* 0x000103ff05007387 */ /* 0x0001e80000100000 */
[----:B------:R0:W-:Y:S04]  /*2620*/  STL.U8 [R5+0x104], RZ ;  /* 0x000104ff05007387 */ /* 0x0001e80000100000 */
[----:B------:R0:W-:Y:S04]  /*2630*/  STL.U8 [R5+0x105], RZ ;  /* 0x000105ff05007387 */ /* 0x0001e80000100000 */
[----:B------:R0:W-:Y:S04]  /*2640*/  STL.U8 [R5+0x106], RZ ;  /* 0x000106ff05007387 */ /* 0x0001e80000100000 */
[----:B------:R0:W-:Y:S02]  /*2650*/  STL.U8 [R5+0x107], RZ ;  /* 0x000107ff05007387 */ /* 0x0001e40000100000 */
.L_x_17:
[----:B------:R-:W-:Y:S05]  /*2660*/  BSYNC.RECONVERGENT B1 ;  /* 0x0000000000017941 */ /* 0x000fea0003800200 */
.L_x_16:
[----:B------:R-:W-:Y:S05]  /*2670*/  @!P1 BRA `(.L_x_11) ;  /* 0x0000000000549947 */ /* 0x000fea0003800000 */
[----:B------:R-:W-:Y:S01]  /*2680*/  ISETP.GE.U32.AND P0, PT, R6, 0x4, PT ;  /* 0x000000040600780c */ /* 0x000fe20003f06070 */
[----:B------:R-:W-:Y:S01]  /*2690*/  IMAD.MOV.U32 R6, RZ, RZ, RZ ;  /* 0x000000ffff067224 */ /* 0x000fe200078e00ff */
[----:B0-----:R-:W-:Y:S02]  /*26a0*/  LOP3.LUT R5, R8, 0x3, RZ, 0xc0, !PT ;  /* 0x0000000308057812 */ /* 0x001fe400078ec0ff */
[----:B------:R-:W-:Y:S02]  /*26b0*/  ISETP.GE.U32.AND.EX P0, PT, RZ, RZ, PT, P0 ;  /* 0x000000ffff00720c */ /* 0x000fe40003f06100 */
[----:B------:R-:W-:-:S04]  /*26c0*/  ISETP.NE.U32.AND P1, PT, R5, RZ, PT ;  /* 0x000000ff0500720c */ /* 0x000fc80003f25070 */
[----:B------:R-:W-:-:S07]  /*26d0*/  ISETP.NE.AND.EX P1, PT, R6, RZ, PT, P1 ;  /* 0x000000ff0600720c */ /* 0x000fce0003f25310 */
[----:B------:R-:W-:Y:S02]  /*26e0*/  @P0 IMAD.IADD R7, R1, 0x1, R4 ;  /* 0x0000000101070824 */ /* 0x000fe400078e0204 */
[----:B------:R-:W-:-:S03]  /*26f0*/  @P0 VIADD R4, R4, 0x4 ;  /* 0x0000000404040836 */ /* 0x000fc60000000000 */
[----:B------:R1:W-:Y:S04]  /*2700*/  @P0 STL.U8 [R7+0x100], RZ ;  /* 0x000100ff07000387 */ /* 0x0003e80000100000 */
[----:B------:R1:W-:Y:S04]  /*2710*/  @P0 STL.U8 [R7+0x101], RZ ;  /* 0x000101ff07000387 */ /* 0x0003e80000100000 */
[----:B------:R1:W-:Y:S04]  /*2720*/  @P0 STL.U8 [R7+0x102], RZ ;  /* 0x000102ff07000387 */ /* 0x0003e80000100000 */
[----:B------:R1:W-:Y:S01]  /*2730*/  @P0 STL.U8 [R7+0x103], RZ ;  /* 0x000103ff07000387 */ /* 0x0003e20000100000 */
[----:B------:R-:W-:Y:S05]  /*2740*/  @!P1 BRA `(.L_x_11) ;  /* 0x0000000000209947 */ /* 0x000fea0003800000 */
[----:B------:R-:W-:-:S07]  /*2750*/  IMAD.IADD R4, R4, 0x1, R24 ;  /* 0x0000000104047824 */ /* 0x000fce00078e0218 */
.L_x_18:
[----:B------:R-:W-:Y:S01]  /*2760*/  IADD3 R5, P0, PT, R5, -0x1, RZ ;  /* 0xffffffff05057810 */ /* 0x000fe20007f1e0ff */
[----:B------:R0:W-:Y:S03]  /*2770*/  STL.U8 [R4], RZ ;  /* 0x000000ff04007387 */ /* 0x0001e60000100000 */
[----:B------:R-:W-:Y:S02]  /*2780*/  IADD3.X R6, PT, PT, R6, -0x1, RZ, P0, !PT ;  /* 0xffffffff06067810 */ /* 0x000fe400007fe4ff */
[----:B------:R-:W-:Y:S01]  /*2790*/  ISETP.NE.U32.AND P0, PT, R5, RZ, PT ;  /* 0x000000ff0500720c */ /* 0x000fe20003f05070 */
[----:B0-----:R-:W-:-:S03]  /*27a0*/  VIADD R4, R4, 0x1 ;  /* 0x0000000104047836 */ /* 0x001fc60000000000 */
[----:B------:R-:W-:-:S13]  /*27b0*/  ISETP.NE.AND.EX P0, PT, R6, RZ, PT, P0 ;  /* 0x000000ff0600720c */ /* 0x000fda0003f05300 */
[----:B------:R-:W-:Y:S05]  /*27c0*/  @P0 BRA `(.L_x_18) ;  /* 0xfffffffc00e40947 */ /* 0x000fea000383ffff */
.L_x_11:
[----:B------:R-:W-:Y:S05]  /*27d0*/  BSYNC.RECONVERGENT B0 ;  /* 0x0000000000007941 */ /* 0x000fea0003800200 */
.L_x_10:
[----:B------:R-:W2:Y:S04]  /*27e0*/  LDL R28, [R1+0x140] ;  /* 0x00014000011c7983 */ /* 0x000ea80000100800 */
[----:B------:R3:W5:Y:S01]  /*27f0*/  LDL.U8 R24, [R1+0x100] ;  /* 0x0001000001187983 */ /* 0x0007620000100000 */
[----:B------:R-:W-:Y:S01]  /*2800*/  BSSY.RECONVERGENT B0, `(.L_x_19) ;  /* 0x00001b5000007945 */ /* 0x000fe20003800200 */
[----:B--2---:R-:W-:-:S13]  /*2810*/  ISETP.GT.U32.AND P0, PT, R28, 0x37, PT ;  /* 0x000000371c00780c */ /* 0x004fda0003f04070 */
[----:B---3--:R-:W-:Y:S05]  /*2820*/  @P0 BRA `(.L_x_20) ;  /* 0x00000008000c0947 */ /* 0x008fea0003800000 */
[----:B01----:R-:W2:Y:S04]  /*2830*/  LDL.128 R4, [R1+0x110] ;  /* 0x0001100001047983 */ /* 0x003ea80000100c00 */
[----:B------:R-:W3:Y:S04]  /*2840*/  LDL.128 R8, [R1+0x120] ;  /* 0x0001200001087983 */ /* 0x000ee80000100c00 */
[----:B------:R-:W4:Y:S04]  /*2850*/  LDL.64 R14, [R1+0x108] ;  /* 0x00010800010e7983 */ /* 0x000f280000100a00 */
[----:B------:R-:W4:Y:S04]  /*2860*/  LDL.64 R12, [R1+0x130] ;  /* 0x00013000010c7983 */ /* 0x000f280000100a00 */
[----:B------:R-:W4:Y:S04]  /*2870*/  LDL R16, [R1+0x104] ;  /* 0x0001040001107983 */ /* 0x000f280000100800 */
[----:B------:R-:W3:Y:S04]  /*2880*/  LDL.U8 R19, [R1+0x101] ;  /* 0x0001010001137983 */ /* 0x000ee80000100000 */
[----:B------:R-:W4:Y:S01]  /*2890*/  LDL.U16 R17, [R1+0x102] ;  /* 0x0001020001117983 */ /* 0x000f220000100400 */
[----:B--2---:R-:W-:-:S02]  /*28a0*/  PRMT R26, R4, 0x7771, RZ ;  /* 0x00007771041a7816 */ /* 0x004fc400000000ff */
[----:B------:R-:W-:Y:S02]  /*28b0*/  PRMT R29, R6, 0x7771, RZ ;  /* 0x00007771061d7816 */ /* 0x000fe400000000ff */
[----:B------:R-:W-:Y:S01]  /*28c0*/  PRMT R25, R5, 0x7771, RZ ;  /* 0x0000777105197816 */ /* 0x000fe200000000ff */
[----:B------:R-:W-:Y:S01]  /*28d0*/  IMAD.U32 R26, R26, 0x10000, RZ ;  /* 0x000100001a1a7824 */ /* 0x000fe200078e00ff */
[----:B------:R-:W-:Y:S01]  /*28e0*/  PRMT R27, R4, 0x7770, RZ ;  /* 0x00007770041b7816 */ /* 0x000fe200000000ff */
[----:B------:R-:W-:Y:S01]  /*28f0*/  IMAD.U32 R29, R29, 0x10000, RZ ;  /* 0x000100001d1d7824 */ /* 0x000fe200078e00ff */
[----:B------:R-:W-:Y:S01]  /*2900*/  PRMT R18, R5, 0x7770, RZ ;  /* 0x0000777005127816 */ /* 0x000fe200000000ff */
[----:B------:R-:W-:Y:S01]  /*2910*/  IMAD.U32 R30, R25, 0x10000, RZ ;  /* 0x00010000191e7824 */ /* 0x000fe200078e00ff */
[----:B------:R-:W-:Y:S02]  /*2920*/  LOP3.LUT R26, R26, 0xff0000, RZ, 0xc0, !PT ;  /* 0x00ff00001a1a7812 */ /* 0x000fe400078ec0ff */
[----:B------:R-:W-:-:S02]  /*2930*/  PRMT R25, R6, 0x7770, RZ ;  /* 0x0000777006197816 */ /* 0x000fc400000000ff */
[----:B------:R-:W-:Y:S02]  /*2940*/  LOP3.LUT R32, R29, 0xff0000, RZ, 0xc0, !PT ;  /* 0x00ff00001d207812 */ /* 0x000fe400078ec0ff */
[----:B------:R-:W-:Y:S01]  /*2950*/  LOP3.LUT R31, R30, 0xff0000, RZ, 0xc0, !PT ;  /* 0x00ff00001e1f7812 */ /* 0x000fe200078ec0ff */
[----:B------:R-:W-:Y:S01]  /*2960*/  IMAD R30, R27, 0x1000000, R26 ;  /* 0x010000001b1e7824 */ /* 0x000fe200078e021a */
[----:B------:R-:W-:Y:S01]  /*2970*/  PRMT R33, R7, 0x7771, RZ ;  /* 0x0000777107217816 */ /* 0x000fe200000000ff */
[----:B------:R-:W-:Y:S01]  /*2980*/  IMAD R26, R25, 0x1000000, R32 ;  /* 0x01000000191a7824 */ /* 0x000fe200078e0220 */
[----:B------:R-:W-:Y:S01]  /*2990*/  PRMT R32, R7, 0x7770, RZ ;  /* 0x0000777007207816 */ /* 0x000fe200000000ff */
[----:B------:R-:W-:Y:S01]  /*29a0*/  IMAD R29, R18, 0x1000000, R31 ;  /* 0x01000000121d7824 */ /* 0x000fe200078e021f */
[C---:B------:R-:W-:Y:S01]  /*29b0*/  PRMT R18, R4.reuse, 0x7772, RZ ;  /* 0x0000777204127816 */ /* 0x040fe200000000ff */
[----:B------:R-:W-:Y:S01]  /*29c0*/  IMAD.U32 R25, R33, 0x10000, RZ ;  /* 0x0001000021197824 */ /* 0x000fe200078e00ff */
[----:B------:R-:W-:Y:S01]  /*29d0*/  PRMT R4, R4, 0x7773, RZ ;  /* 0x0000777304047816 */ /* 0x000fe200000000ff */
[----:B---3-5:R-:W-:Y:S01]  /*29e0*/  IMAD R19, R24, 0x100, R19 ;  /* 0x0000010018137824 */ /* 0x028fe200078e0213 */
[----:B------:R-:W-:-:S02]  /*29f0*/  PRMT R31, R8, 0x7771, RZ ;  /* 0x00007771081f7816 */ /* 0x000fc400000000ff */
[----:B------:R-:W-:Y:S01]  /*2a00*/  LOP3.LUT R27, R25, 0xff0000, RZ, 0xc0, !PT ;  /* 0x00ff0000191b7812 */ /* 0x000fe200078ec0ff */
[----:B------:R-:W-:Y:S01]  /*2a10*/  IMAD.SHL.U32 R25, R18, 0x100, RZ ;  /* 0x0000010012197824 */ /* 0x000fe200078e00ff */
[----:B------:R-:W-:Y:S02]  /*2a20*/  PRMT R18, R9, 0x7771, RZ ;  /* 0x0000777109127816 */ /* 0x000fe400000000ff */
[----:B------:R-:W-:Y:S01]  /*2a30*/  PRMT R33, R10, 0x7770, RZ ;  /* 0x000077700a217816 */ /* 0x000fe200000000ff */
[----:B------:R-:W-:Y:S01]  /*2a40*/  IMAD R27, R32, 0x1000000, R27 ;  /* 0x01000000201b7824 */ /* 0x000fe200078e021b */
[----:B------:R-:W-:Y:S01]  /*2a50*/  LOP3.LUT R4, R4, R30, R25, 0xfe, !PT ;  /* 0x0000001e04047212 */ /* 0x000fe200078efe19 */
[----:B------:R-:W-:Y:S01]  /*2a60*/  IMAD.U32 R30, R18, 0x10000, RZ ;  /* 0x00010000121e7824 */ /* 0x000fe200078e00ff */
[----:B------:R-:W-:Y:S01]  /*2a70*/  PRMT R18, R5, 0x7772, RZ ;  /* 0x0000777205127816 */ /* 0x000fe200000000ff */
[----:B------:R-:W-:Y:S01]  /*2a80*/  IMAD.U32 R25, R31, 0x10000, RZ ;  /* 0x000100001f197824 */ /* 0x000fe200078e00ff */
[----:B------:R-:W-:-:S02]  /*2a90*/  PRMT R31, R9, 0x7770, RZ ;  /* 0x00007770091f7816 */ /* 0x000fc400000000ff */
[----:B------:R-:W-:Y:S01]  /*2aa0*/  LOP3.LUT R30, R30, 0xff0000, RZ, 0xc0, !PT ;  /* 0x00ff00001e1e7812 */ /* 0x000fe200078ec0ff */
[----:B------:R-:W-:Y:S01]  /*2ab0*/  IMAD.SHL.U32 R32, R18, 0x100, RZ ;  /* 0x0000010012207824 */ /* 0x000fe200078e00ff */
[----:B------:R-:W-:Y:S02]  /*2ac0*/  PRMT R5, R5, 0x7773, RZ ;  /* 0x0000777305057816 */ /* 0x000fe400000000ff */
[----:B------:R-:W-:Y:S01]  /*2ad0*/  PRMT R34, R8, 0x7770, RZ ;  /* 0x0000777008227816 */ /* 0x000fe200000000ff */
[----:B------:R-:W-:Y:S01]  /*2ae0*/  IMAD R18, R31, 0x1000000, R30 ;  /* 0x010000001f127824 */ /* 0x000fe200078e021e */
[----:B------:R-:W-:Y:S02]  /*2af0*/  PRMT R30, R6, 0x7772, RZ ;  /* 0x00007772061e7816 */ /* 0x000fe400000000ff */
[----:B------:R-:W-:Y:S02]  /*2b00*/  PRMT R31, R10, 0x7771, RZ ;  /* 0x000077710a1f7816 */ /* 0x000fe400000000ff */
[----:B------:R-:W-:Y:S01]  /*2b10*/  LOP3.LUT R5, R5, R29, R32, 0xfe, !PT ;  /* 0x0000001d05057212 */ /* 0x000fe200078efe20 */
[----:B------:R-:W-:Y:S01]  /*2b20*/  IMAD.SHL.U32 R29, R30, 0x100, RZ ;  /* 0x000001001e1d7824 */ /* 0x000fe200078e00ff */
[----:B------:R-:W-:Y:S01]  /*2b30*/  PRMT R6, R6, 0x7773, RZ ;  /* 0x0000777306067816 */ /* 0x000fe200000000ff */
[----:B------:R-:W-:Y:S01]  /*2b40*/  IMAD.U32 R31, R31, 0x10000, RZ ;  /* 0x000100001f1f7824 */ /* 0x000fe200078e00ff */
[----:B------:R-:W-:-:S02]  /*2b50*/  PRMT R32, R7, 0x7772, RZ ;  /* 0x0000777207207816 */ /* 0x000fc400000000ff */
[----:B------:R-:W-:Y:S02]  /*2b60*/  PRMT R30, R7, 0x7773, RZ ;  /* 0x00007773071e7816 */ /* 0x000fe400000000ff */
[----:B------:R-:W-:Y:S01]  /*2b70*/  LOP3.LUT R6, R6, R26, R29, 0xfe, !PT ;  /* 0x0000001a06067212 */ /* 0x000fe200078efe1d */
[----:B------:R-:W-:Y:S01]  /*2b80*/  IMAD.SHL.U32 R7, R32, 0x100, RZ ;  /* 0x0000010020077824 */ /* 0x000fe200078e00ff */
[----:B------:R-:W-:Y:S02]  /*2b90*/  LOP3.LUT R26, R31, 0xff0000, RZ, 0xc0, !PT ;  /* 0x00ff00001f1a7812 */ /* 0x000fe400078ec0ff */
[----:B------:R-:W-:Y:S02]  /*2ba0*/  PRMT R31, R11, 0x7771, RZ ;  /* 0x000077710b1f7816 */ /* 0x000fe400000000ff */
[----:B----4-:R-:W-:Y:S01]  /*2bb0*/  PRMT R29, R14, 0x7771, RZ ;  /* 0x000077710e1d7816 */ /* 0x010fe200000000ff */
[----:B------:R-:W-:Y:S01]  /*2bc0*/  IMAD R26, R33, 0x1000000, R26 ;  /* 0x01000000211a7824 */ /* 0x000fe200078e021a */
[----:B------:R-:W-:Y:S01]  /*2bd0*/  LOP3.LUT R7, R30, R27, R7, 0xfe, !PT ;  /* 0x0000001b1e077212 */ /* 0x000fe200078efe07 */
[----:B------:R-:W-:Y:S01]  /*2be0*/  IMAD.U32 R27, R31, 0x10000, RZ ;  /* 0x000100001f1b7824 */ /* 0x000fe200078e00ff */
[----:B------:R-:W-:Y:S01]  /*2bf0*/  LOP3.LUT R25, R25, 0xff0000, RZ, 0xc0, !PT ;  /* 0x00ff000019197812 */ /* 0x000fe200078ec0ff */
[----:B------:R-:W-:Y:S01]  /*2c00*/  IMAD.U32 R29, R29, 0x10000, RZ ;  /* 0x000100001d1d7824 */ /* 0x000fe200078e00ff */
[----:B------:R-:W-:-:S02]  /*2c10*/  PRMT R33, R8, 0x7772, RZ ;  /* 0x0000777208217816 */ /* 0x000fc400000000ff */
[----:B------:R-:W-:Y:S01]  /*2c20*/  PRMT R35, R11, 0x7770, RZ ;  /* 0x000077700b237816 */ /* 0x000fe200000000ff */
[----:B------:R-:W-:Y:S01]  /*2c30*/  IMAD R25, R34, 0x1000000, R25 ;  /* 0x0100000022197824 */ /* 0x000fe200078e0219 */
[----:B------:R-:W-:Y:S02]  /*2c40*/  LOP3.LUT R32, R27, 0xff0000, RZ, 0xc0, !PT ;  /* 0x00ff00001b207812 */ /* 0x000fe400078ec0ff */
[----:B------:R-:W-:Y:S02]  /*2c50*/  LOP3.LUT R30, R29, 0xff0000, RZ, 0xc0, !PT ;  /* 0x00ff00001d1e7812 */ /* 0x000fe400078ec0ff */
[----:B------:R-:W-:Y:S01]  /*2c60*/  PRMT R27, R14, 0x7770, RZ ;  /* 0x000077700e1b7816 */ /* 0x000fe200000000ff */
[----:B------:R-:W-:Y:S01]  /*2c70*/  IMAD R29, R35, 0x1000000, R32 ;  /* 0x01000000231d7824 */ /* 0x000fe200078e0220 */
[----:B------:R-:W-:Y:S01]  /*2c80*/  PRMT R31, R8, 0x7773, RZ ;  /* 0x00007773081f7816 */ /* 0x000fe200000000ff */
[----:B------:R-:W-:Y:S01]  /*2c90*/  IMAD.SHL.U32 R8, R33, 0x100, RZ ;  /* 0x0000010021087824 */ /* 0x000fe200078e00ff */
[----:B------:R-:W-:Y:S01]  /*2ca0*/  PRMT R32, R9, 0x7772, RZ ;  /* 0x0000777209207816 */ /* 0x000fe200000000ff */
[----:B------:R-:W-:Y:S01]  /*2cb0*/  IMAD R27, R27, 0x1000000, R30 ;  /* 0x010000001b1b7824 */ /* 0x000fe200078e021e */
[----:B------:R-:W-:-:S02]  /*2cc0*/  PRMT R30, R9, 0x7773, RZ ;  /* 0x00007773091e7816 */ /* 0x000fc400000000ff */
[----:B------:R-:W-:Y:S01]  /*2cd0*/  LOP3.LUT R8, R31, R25, R8, 0xfe, !PT ;  /* 0x000000191f087212 */ /* 0x000fe200078efe08 */
[----:B------:R-:W-:Y:S01]  /*2ce0*/  IMAD.SHL.U32 R9, R32, 0x100, RZ ;  /* 0x0000010020097824 */ /* 0x000fe200078e00ff */
[----:B------:R-:W-:Y:S02]  /*2cf0*/  PRMT R31, R10, 0x7772, RZ ;  /* 0x000077720a1f7816 */ /* 0x000fe400000000ff */
[----:B------:R-:W-:Y:S02]  /*2d00*/  PRMT R25, R15, 0x7771, RZ ;  /* 0x000077710f197816 */ /* 0x000fe400000000ff */
[----:B------:R-:W-:Y:S01]  /*2d10*/  LOP3.LUT R9, R30, R18, R9, 0xfe, !PT ;  /* 0x000000121e097212 */ /* 0x000fe200078efe09 */
[----:B------:R-:W-:Y:S01]  /*2d20*/  IMAD.SHL.U32 R31, R31, 0x100, RZ ;  /* 0x000001001f1f7824 */ /* 0x000fe200078e00ff */
[----:B------:R-:W-:Y:S01]  /*2d30*/  PRMT R10, R10, 0x7773, RZ ;  /* 0x000077730a0a7816 */ /* 0x000fe200000000ff */
[----:B------:R-:W-:Y:S01]  /*2d40*/  IMAD.U32 R25, R25, 0x10000, RZ ;  /* 0x0001000019197824 */ /* 0x000fe200078e00ff */
[----:B------:R-:W-:-:S02]  /*2d50*/  PRMT R18, R12, 0x7771, RZ ;  /* 0x000077710c127816 */ /* 0x000fc400000000ff */
[----:B------:R-:W-:Y:S02]  /*2d60*/  LOP3.LUT R10, R10, R26, R31, 0xfe, !PT ;  /* 0x0000001a0a0a7212 */ /* 0x000fe400078efe1f */
[----:B------:R-:W-:Y:S01]  /*2d70*/  PRMT R30, R15, 0x7770, RZ ;  /* 0x000077700f1e7816 */ /* 0x000fe200000000ff */
[----:B------:R-:W-:Y:S01]  /*2d80*/  IMAD.U32 R26, R18, 0x10000, RZ ;  /* 0x00010000121a7824 */ /* 0x000fe200078e00ff */
[----:B------:R-:W-:Y:S02]  /*2d90*/  LOP3.LUT R25, R25, 0xff0000, RZ, 0xc0, !PT ;  /* 0x00ff000019197812 */ /* 0x000fe400078ec0ff */
[C---:B------:R-:W-:Y:S02]  /*2da0*/  PRMT R32, R13.reuse, 0x7771, RZ ;  /* 0x000077710d207816 */ /* 0x040fe400000000ff */
[----:B------:R-:W-:Y:S01]  /*2db0*/  PRMT R18, R16, 0x7771, RZ ;  /* 0x0000777110127816 */ /* 0x000fe200000000ff */
[----:B------:R-:W-:Y:S01]  /*2dc0*/  IMAD R30, R30, 0x1000000, R25 ;  /* 0x010000001e1e7824 */ /* 0x000fe200078e0219 */
[----:B------:R-:W-:Y:S01]  /*2dd0*/  LOP3.LUT R31, R26, 0xff0000, RZ, 0xc0, !PT ;  /* 0x00ff00001a1f7812 */ /* 0x000fe200078ec0ff */
[----:B------:R-:W-:Y:S01]  /*2de0*/  IMAD.U32 R25, R32, 0x10000, RZ ;  /* 0x0001000020197824 */ /* 0x000fe200078e00ff */
[----:B------:R-:W-:Y:S01]  /*2df0*/  PRMT R26, R12, 0x7770, RZ ;  /* 0x000077700c1a7816 */ /* 0x000fe200000000ff */
[----:B------:R-:W-:Y:S01]  /*2e00*/  IMAD.U32 R18, R18, 0x10000, RZ ;  /* 0x0001000012127824 */ /* 0x000fe200078e00ff */
[----:B------:R-:W-:-:S02]  /*2e10*/  PRMT R32, R13, 0x7770, RZ ;  /* 0x000077700d207816 */ /* 0x000fc400000000ff */
[----:B------:R-:W-:Y:S01]  /*2e20*/  LOP3.LUT R25, R25, 0xff0000, RZ, 0xc0, !PT ;  /* 0x00ff000019197812 */ /* 0x000fe200078ec0ff */
[----:B------:R-:W-:Y:S01]  /*2e30*/  IMAD R26, R26, 0x1000000, R31 ;  /* 0x010000001a1a7824 */ /* 0x000fe200078e021f */
[----:B------:R-:W-:Y:S02]  /*2e40*/  LOP3.LUT R31, R18, 0xff0000, RZ, 0xc0, !PT ;  /* 0x00ff0000121f7812 */ /* 0x000fe400078ec0ff */
[----:B------:R-:W-:Y:S01]  /*2e50*/  PRMT R18, R16, 0x7770, RZ ;  /* 0x0000777010127816 */ /* 0x000fe200000000ff */
[----:B------:R-:W-:Y:S01]  /*2e60*/  IMAD R25, R32, 0x1000000, R25 ;  /* 0x0100000020197824 */ /* 0x000fe200078e0219 */
[C---:B------:R-:W-:Y:S02]  /*2e70*/  PRMT R32, R11.reuse, 0x7772, RZ ;  /* 0x000077720b207816 */ /* 0x040fe400000000ff */
[----:B------:R-:W-:Y:S01]  /*2e80*/  PRMT R24, R14, 0x7773, RZ ;  /* 0x000077730e187816 */ /* 0x000fe200000000ff */
[----:B------:R-:W-:Y:S01]  /*2e90*/  IMAD R18, R18, 0x1000000, R31 ;  /* 0x0100000012127824 */ /* 0x000fe200078e021f */
[----:B------:R-:W-:Y:S01]  /*2ea0*/  PRMT R31, R11, 0x7773, RZ ;  /* 0x000077730b1f7816 */ /* 0x000fe200000000ff */
[----:B------:R-:W-:Y:S01]  /*2eb0*/  IMAD.SHL.U32 R32, R32, 0x100, RZ ;  /* 0x0000010020207824 */ /* 0x000fe200078e00ff */
[----:B------:R-:W-:-:S05]  /*2ec0*/  PRMT R11, R14, 0x7772, RZ ;  /* 0x000077720e0b7816 */ /* 0x000fca00000000ff */
[----:B------:R-:W-:Y:S01]  /*2ed0*/  IMAD.SHL.U32 R14, R11, 0x100, RZ ;  /* 0x000001000b0e7824 */ /* 0x000fe200078e00ff */
[----:B------:R-:W-:Y:S02]  /*2ee0*/  LOP3.LUT R11, R31, R29, R32, 0xfe, !PT ;  /* 0x0000001d1f0b7212 */ /* 0x000fe400078efe20 */
[C---:B------:R-:W-:Y:S02]  /*2ef0*/  PRMT R29, R15.reuse, 0x7772, RZ ;  /* 0x000077720f1d7816 */ /* 0x040fe400000000ff */
[----:B------:R-:W-:Y:S02]  /*2f00*/  PRMT R15, R15, 0x7773, RZ ;  /* 0x000077730f0f7816 */ /* 0x000fe400000000ff */
[----:B------:R-:W-:Y:S01]  /*2f10*/  LOP3.LUT R14, R24, R27, R14, 0xfe, !PT ;  /* 0x0000001b180e7212 */ /* 0x000fe200078efe0e */
[----:B------:R-:W-:Y:S01]  /*2f20*/  IMAD.SHL.U32 R29, R29, 0x100, RZ ;  /* 0x000001001d1d7824 */ /* 0x000fe200078e00ff */
[C---:B------:R-:W-:Y:S02]  /*2f30*/  PRMT R24, R12.reuse, 0x7772, RZ ;  /* 0x000077720c187816 */ /* 0x040fe400000000ff */
[----:B------:R-:W-:-:S02]  /*2f40*/  PRMT R27, R12, 0x7773, RZ ;  /* 0x000077730c1b7816 */ /* 0x000fc400000000ff */
[C---:B------:R-:W-:Y:S02]  /*2f50*/  PRMT R31, R13.reuse, 0x7772, RZ ;  /* 0x000077720d1f7816 */ /* 0x040fe400000000ff */
[----:B------:R-:W-:Y:S02]  /*2f60*/  PRMT R12, R13, 0x7773, RZ ;  /* 0x000077730d0c7816 */ /* 0x000fe400000000ff */
[----:B------:R-:W-:Y:S01]  /*2f70*/  LOP3.LUT R15, R15, R30, R29, 0xfe, !PT ;  /* 0x0000001e0f0f7212 */ /* 0x000fe200078efe1d */
[----:B------:R-:W-:Y:S01]  /*2f80*/  IMAD.SHL.U32 R31, R31, 0x100, RZ ;  /* 0x000001001f1f7824 */ /* 0x000fe200078e00ff */
[C---:B------:R-:W-:Y:S02]  /*2f90*/  PRMT R30, R16.reuse, 0x7772, RZ ;  /* 0x00007772101e7816 */ /* 0x040fe400000000ff */
[----:B------:R-:W-:Y:S02]  /*2fa0*/  PRMT R13, R16, 0x7773, RZ ;  /* 0x00007773100d7816 */ /* 0x000fe400000000ff */
[C---:B------:R-:W-:Y:S01]  /*2fb0*/  PRMT R16, R17.reuse, 0x7770, RZ ;  /* 0x0000777011107816 */ /* 0x040fe200000000ff */
[----:B------:R-:W-:Y:S01]  /*2fc0*/  IMAD.SHL.U32 R30, R30, 0x100, RZ ;  /* 0x000001001e1e7824 */ /* 0x000fe200078e00ff */
[----:B------:R-:W-:Y:S01]  /*2fd0*/  PRMT R29, R17, 0x7771, RZ ;  /* 0x00007771111d7816 */ /* 0x000fe200000000ff */
[----:B------:R-:W-:-:S02]  /*2fe0*/  IMAD.SHL.U32 R17, R24, 0x100, RZ ;  /* 0x0000010018117824 */ /* 0x000fc400078e00ff */
[----:B------:R-:W-:Y:S01]  /*2ff0*/  IMAD.U32 R24, R19, 0x10000, RZ ;  /* 0x0001000013187824 */ /* 0x000fe200078e00ff */
[----:B------:R-:W-:Y:S01]  /*3000*/  LOP3.LUT R13, R13, R18, R30, 0xfe, !PT ;  /* 0x000000120d0d7212 */ /* 0x000fe200078efe1e */
[----:B------:R-:W-:Y:S01]  /*3010*/  IMAD.SHL.U32 R19, R16, 0x100, RZ ;  /* 0x0000010010137824 */ /* 0x000fe200078e00ff */
[----:B------:R-:W-:Y:S02]  /*3020*/  LOP3.LUT R16, R27, R26, R17, 0xfe, !PT ;  /* 0x0000001a1b107212 */ /* 0x000fe400078efe11 */
[----:B------:R-:W-:Y:S02]  /*3030*/  LOP3.LUT R17, R12, R25, R31, 0xfe, !PT ;  /* 0x000000190c117212 */ /* 0x000fe400078efe1f */
[----:B------:R-:W-:Y:S01]  /*3040*/  LOP3.LUT R12, R29, R24, R19, 0xfe, !PT ;  /* 0x000000181d0c7212 */ /* 0x000fe200078efe13 */
[----:B------:R-:W-:Y:S06]  /*3050*/  BRA `(.L_x_21) ;  /* 0x0000001000bc7947 */ /* 0x000fec0003800000 */
.L_x_20:
[----:B------:R-:W2:Y:S04]  /*3060*/  LDL.64 R14, [R1+0x108] ;  /* 0x00010800010e7983 */ /* 0x000ea80000100a00 */
[----:B------:R-:W3:Y:S04]  /*3070*/  LDL R13, [R1+0x104] ;  /* 0x00010400010d7983 */ /* 0x000ee80000100800 */
[----:B------:R-:W4:Y:S04]  /*3080*/  LDL.128 R8, [R1+0x110] ;  /* 0x0001100001087983 */ /* 0x000f280000100c00 */
[----:B------:R-:W4:Y:S04]  /*3090*/  LDL.U8 R25, [R1+0x101] ;  /* 0x0001010001197983 */ /* 0x000f280000100000 */
[----:B------:R-:W4:Y:S04]  /*30a0*/  LDL.U16 R12, [R1+0x102] ;  /* 0x00010200010c7983 */ /* 0x000f280000100400 */
[----:B------:R-:W4:Y:S04]  /*30b0*/  LDL.128 R16, [R1+0x120] ;  /* 0x0001200001107983 */ /* 0x000f280000100c00 */
[----:B01----:R-:W4:Y:S01]  /*30c0*/  LDL.128 R4, [R1+0x130] ;  /* 0x0001300001047983 */ /* 0x003f220000100c00 */
[----:B--2---:R-:W-:-:S02]  /*30d0*/  PRMT R26, R14, 0x7771, RZ ;  /* 0x000077710e1a7816 */ /* 0x004fc400000000ff */
[----:B------:R-:W-:Y:S02]  /*30e0*/  PRMT R29, R15, 0x7771, RZ ;  /* 0x000077710f1d7816 */ /* 0x000fe400000000ff */
[----:B---3--:R-:W-:Y:S01]  /*30f0*/  PRMT R32, R13, 0x7770, RZ ;  /* 0x000077700d207816 */ /* 0x008fe200000000ff */
[----:B------:R-:W-:Y:S01]  /*3100*/  IMAD.U32 R27, R26, 0x10000, RZ ;  /* 0x000100001a1b7824 */ /* 0x000fe200078e00ff */
[----:B------:R-:W-:Y:S01]  /*3110*/  PRMT R26, R14, 0x7770, RZ ;  /* 0x000077700e1a7816 */ /* 0x000fe200000000ff */
[----:B------:R-:W-:Y:S01]  /*3120*/  IMAD.U32 R30, R29, 0x10000, RZ ;  /* 0x000100001d1e7824 */ /* 0x000fe200078e00ff */
[----:B------:R-:W-:Y:S02]  /*3130*/  PRMT R29, R15, 0x7770, RZ ;  /* 0x000077700f1d7816 */ /* 0x000fe400000000ff */
[----:B------:R-:W-:Y:S02]  /*3140*/  LOP3.LUT R31, R27, 0xff0000, RZ, 0xc0, !PT ;  /* 0x00ff00001b1f7812 */ /* 0x000fe400078ec0ff */
[----:B------:R-:W-:-:S02]  /*3150*/  PRMT R27, R13, 0x7771, RZ ;  /* 0x000077710d1b7816 */ /* 0x000fc400000000ff */
[----:B------:R-:W-:Y:S01]  /*3160*/  LOP3.LUT R30, R30, 0xff0000, RZ, 0xc0, !PT ;  /* 0x00ff00001e1e7812 */ /* 0x000fe200078ec0ff */
[----:B------:R-:W-:Y:S01]  /*3170*/  IMAD R26, R26, 0x1000000, R31 ;  /* 0x010000001a1a7824 */ /* 0x000fe200078e021f */
[----:B----4-:R-:W-:Y:S01]  /*3180*/  PRMT R31, R8, 0x7771, RZ ;  /* 0x00007771081f7816 */ /* 0x010fe200000000ff */
[----:B------:R-:W-:Y:S01]  /*3190*/  IMAD.U32 R27, R27, 0x10000, RZ ;  /* 0x000100001b1b7824 */ /* 0x000fe200078e00ff */
[----:B------:R-:W-:Y:S01]  /*31a0*/  PRMT R33, R14, 0x7773, RZ ;  /* 0x000077730e217816 */ /* 0x000fe200000000ff */
[----:B------:R-:W-:Y:S02]  /*31b0*/  IMAD R30, R29, 0x1000000, R30 ;  /* 0x010000001d1e7824 */ /* 0x000fe400078e021e */
[----:B------:R-:W-:Y:S01]  /*31c0*/  IMAD.U32 R31, R31, 0x10000, RZ ;  /* 0x000100001f1f7824 */ /* 0x000fe200078e00ff */
[----:B------:R-:W-:Y:S01]  /*31d0*/  LOP3.LUT R27, R27, 0xff0000, RZ, 0xc0, !PT ;  /* 0x00ff00001b1b7812 */ /* 0x000fe200078ec0ff */
[----:B-----5:R-:W-:Y:S01]  /*31e0*/  IMAD R29, R24, 0x100, R25 ;  /* 0x00000100181d7824 */ /* 0x020fe200078e0219 */
[----:B------:R-:W-:-:S02]  /*31f0*/  PRMT R25, R8, 0x7770, RZ ;  /* 0x0000777008197816 */ /* 0x000fc400000000ff */
[----:B------:R-:W-:Y:S01]  /*3200*/  LOP3.LUT R24, R31, 0xff0000, RZ, 0xc0, !PT ;  /* 0x00ff00001f187812 */ /* 0x000fe200078ec0ff */
[----:B------:R-:W-:Y:S01]  /*3210*/  IMAD R27, R32, 0x1000000, R27 ;  /* 0x01000000201b7824 */ /* 0x000fe200078e021b */
[----:B------:R-:W-:Y:S02]  /*3220*/  PRMT R32, R14, 0x7772, RZ ;  /* 0x000077720e207816 */ /* 0x000fe400000000ff */
[----:B------:R-:W-:Y:S01]  /*3230*/  PRMT R14, R15, 0x7772, RZ ;  /* 0x000077720f0e7816 */ /* 0x000fe200000000ff */
[----:B------:R-:W-:Y:S01]  /*3240*/  IMAD R25, R25, 0x1000000, R24 ;  /* 0x0100000019197824 */ /* 0x000fe200078e0218 */
[----:B------:R-:W-:Y:S01]  /*3250*/  PRMT R24, R9, 0x7771, RZ ;  /* 0x0000777109187816 */ /* 0x000fe200000000ff */
[----:B------:R-:W-:Y:S01]  /*3260*/  IMAD.SHL.U32 R31, R32, 0x100, RZ ;  /* 0x00000100201f7824 */ /* 0x000fe200078e00ff */
[----:B------:R-:W-:Y:S01]  /*3270*/  PRMT R32, R15, 0x7773, RZ ;  /* 0x000077730f207816 */ /* 0x000fe200000000ff */
[----:B------:R-:W-:Y:S02]  /*3280*/  IMAD.SHL.U32 R15, R14, 0x100, RZ ;  /* 0x000001000e0f7824 */ /* 0x000fe400078e00ff */
[----:B------:R-:W-:Y:S01]  /*3290*/  IMAD.U32 R24, R24, 0x10000, RZ ;  /* 0x0001000018187824 */ /* 0x000fe200078e00ff */
[----:B------:R-:W-:-:S02]  /*32a0*/  LOP3.LUT R14, R33, R26, R31, 0xfe, !PT ;  /* 0x0000001a210e7212 */ /* 0x000fc400078efe1f */
[----:B------:R-:W-:Y:S02]  /*32b0*/  PRMT R26, R10, 0x7771, RZ ;  /* 0x000077710a1a7816 */ /* 0x000fe400000000ff */
[----:B------:R-:W-:Y:S02]  /*32c0*/  LOP3.LUT R15, R32, R30, R15, 0xfe, !PT ;  /* 0x0000001e200f7212 */ /* 0x000fe400078efe0f */
[C---:B------:R-:W-:Y:S01]  /*32d0*/  PRMT R32, R13.reuse, 0x7772, RZ ;  /* 0x000077720d207816 */ /* 0x040fe200000000ff */
[----:B------:R-:W-:Y:S01]  /*32e0*/  IMAD.U32 R31, R26, 0x10000, RZ ;  /* 0x000100001a1f7824 */ /* 0x000fe200078e00ff */
[----:B------:R-:W-:Y:S02]  /*32f0*/  PRMT R26, R13, 0x7773, RZ ;  /* 0x000077730d1a7816 */ /* 0x000fe400000000ff */
[----:B------:R-:W-:Y:S01]  /*3300*/  PRMT R30, R9, 0x7770, RZ ;  /* 0x00007770091e7816 */ /* 0x000fe200000000ff */
[----:B------:R-:W-:Y:S01]  /*3310*/  IMAD.SHL.U32 R32, R32, 0x100, RZ ;  /* 0x0000010020207824 */ /* 0x000fe200078e00ff */
[----:B------:R-:W-:-:S02]  /*3320*/  LOP3.LUT R13, R24, 0xff0000, RZ, 0xc0, !PT ;  /* 0x00ff0000180d7812 */ /* 0x000fc400078ec0ff */
[----:B------:R-:W-:Y:S02]  /*3330*/  LOP3.LUT R33, R31, 0xff0000, RZ, 0xc0, !PT ;  /* 0x00ff00001f217812 */ /* 0x000fe400078ec0ff */
[----:B------:R-:W-:Y:S01]  /*3340*/  PRMT R31, R11, 0x7771, RZ ;  /* 0x000077710b1f7816 */ /* 0x000fe200000000ff */
[----:B------:R-:W-:Y:S01]  /*3350*/  IMAD R30, R30, 0x1000000, R13 ;  /* 0x010000001e1e7824 */ /* 0x000fe200078e020d */
[----:B------:R-:W-:Y:S02]  /*3360*/  PRMT R24, R10, 0x7770, RZ ;  /* 0x000077700a187816 */ /* 0x000fe400000000ff */
[----:B------:R-:W-:Y:S01]  /*3370*/  LOP3.LUT R13, R26, R27, R32, 0xfe, !PT ;  /* 0x0000001b1a0d7212 */ /* 0x000fe200078efe20 */
[----:B------:R-:W-:Y:S01]  /*3380*/  IMAD.U32 R31, R31, 0x10000, RZ ;  /* 0x000100001f1f7824 */ /* 0x000fe200078e00ff */
[----:B------:R-:W-:Y:S01]  /*3390*/  PRMT R27, R12, 0x7770, RZ ;  /* 0x000077700c1b7816 */ /* 0x000fe200000000ff */
[----:B------:R-:W-:Y:S01]  /*33a0*/  IMAD R24, R24, 0x1000000, R33 ;  /* 0x0100000018187824 */ /* 0x000fe200078e0221 */
[----:B------:R-:W-:Y:S01]  /*33b0*/  PRMT R33, R12, 0x7771, RZ ;  /* 0x000077710c217816 */ /* 0x000fe200000000ff */
[----:B------:R-:W-:Y:S01]  /*33c0*/  IMAD.U32 R12, R29, 0x10000, RZ ;  /* 0x000100001d0c7824 */ /* 0x000fe200078e00ff */
[----:B------:R-:W-:Y:S01]  /*33d0*/  PRMT R26, R11, 0x7770, RZ ;  /* 0x000077700b1a7816 */ /* 0x000fe200000000ff */
[----:B------:R-:W-:Y:S01]  /*33e0*/  IMAD.SHL.U32 R29, R27, 0x100, RZ ;  /* 0x000001001b1d7824 */ /* 0x000fe200078e00ff */
[----:B------:R-:W-:-:S02]  /*33f0*/  LOP3.LUT R31, R31, 0xff0000, RZ, 0xc0, !PT ;  /* 0x00ff00001f1f7812 */ /* 0x000fc400078ec0ff */
[----:B------:R-:W-:Y:S02]  /*3400*/  PRMT R27, R16, 0x7771, RZ ;  /* 0x00007771101b7816 */ /* 0x000fe400000000ff */
[----:B------:R-:W-:Y:S01]  /*3410*/  LOP3.LUT R12, R33, R12, R29, 0xfe, !PT ;  /* 0x0000000c210c7212 */ /* 0x000fe200078efe1d */
[----:B------:R-:W-:Y:S01]  /*3420*/  IMAD R26, R26, 0x1000000, R31 ;  /* 0x010000001a1a7824 */ /* 0x000fe200078e021f */
[C---:B------:R-:W-:Y:S01]  /*3430*/  PRMT R29, R8.reuse, 0x7773, RZ ;  /* 0x00007773081d7816 */ /* 0x040fe200000000ff */
[----:B------:R-:W-:Y:S01]  /*3440*/  IMAD.U32 R31, R27, 0x10000, RZ ;  /* 0x000100001b1f7824 */ /* 0x000fe200078e00ff */
[----:B------:R-:W-:Y:S01]  /*3450*/  PRMT R27, R8, 0x7772, RZ ;  /* 0x00007772081b7816 */ /* 0x000fe200000000ff */
[----:B------:R0:W-:Y:S01]  /*3460*/  STL.128 [R1], R12 ;  /* 0x0000000c01007387 */ /* 0x0001e20000100c00 */
[----:B------:R-:W-:Y:S02]  /*3470*/  PRMT R8, R9, 0x7772, RZ ;  /* 0x0000777209087816 */ /* 0x000fe400000000ff */
[----:B------:R-:W-:Y:S01]  /*3480*/  LOP3.LUT R34, R31, 0xff0000, RZ, 0xc0, !PT ;  /* 0x00ff00001f227812 */ /* 0x000fe200078ec0ff */
[----:B------:R-:W-:Y:S01]  /*3490*/  IMAD.SHL.U32 R32, R27, 0x100, RZ ;  /* 0x000001001b207824 */ /* 0x000fe200078e00ff */
[----:B------:R-:W-:Y:S01]  /*34a0*/  PRMT R31, R9, 0x7773, RZ ;  /* 0x00007773091f7816 */ /* 0x000fe200000000ff */
[----:B------:R-:W-:Y:S01]  /*34b0*/  IMAD.SHL.U32 R9, R8, 0x100, RZ ;  /* 0x0000010008097824 */ /* 0x000fe200078e00ff */
[----:B------:R-:W-:-:S02]  /*34c0*/  PRMT R33, R16, 0x7770, RZ ;  /* 0x0000777010217816 */ /* 0x000fc400000000ff */
[----:B------:R-:W-:Y:S02]  /*34d0*/  LOP3.LUT R8, R29, R25, R32, 0xfe, !PT ;  /* 0x000000191d087212 */ /* 0x000fe400078efe20 */
[C---:B------:R-:W-:Y:S01]  /*34e0*/  PRMT R29, R10.reuse, 0x7772, RZ ;  /* 0x000077720a1d7816 */ /* 0x040fe200000000ff */
[----:B------:R-:W-:Y:S01]  /*34f0*/  IMAD R27, R33, 0x1000000, R34 ;  /* 0x01000000211b7824 */ /* 0x000fe200078e0222 */
[----:B------:R-:W-:Y:S02]  /*3500*/  LOP3.LUT R9, R31, R30, R9, 0xfe, !PT ;  /* 0x0000001e1f097212 */ /* 0x000fe400078efe09 */
[----:B------:R-:W-:Y:S01]  /*3510*/  PRMT R30, R17, 0x7771, RZ ;  /* 0x00007771111e7816 */ /* 0x000fe200000000ff */
[----:B------:R-:W-:Y:S01]  /*3520*/  IMAD.SHL.U32 R29, R29, 0x100, RZ ;  /* 0x000001001d1d7824 */ /* 0x000fe200078e00ff */
[----:B------:R-:W-:Y:S02]  /*3530*/  PRMT R10, R10, 0x7773, RZ ;  /* 0x000077730a0a7816 */ /* 0x000fe400000000ff */
[----:B------:R-:W-:Y:S01]  /*3540*/  PRMT R31, R18, 0x7771, RZ ;  /* 0x00007771121f7816 */ /* 0x000fe200000000ff */
[----:B------:R-:W-:Y:S01]  /*3550*/  IMAD.U32 R30, R30, 0x10000, RZ ;  /* 0x000100001e1e7824 */ /* 0x000fe200078e00ff */
[----:B------:R-:W-:-:S02]  /*3560*/  LOP3.LUT R10, R10, R24, R29, 0xfe, !PT ;  /* 0x000000180a0a7212 */ /* 0x000fc400078efe1d */
[----:B------:R-:W-:Y:S01]  /*3570*/  PRMT R25, R11, 0x7772, RZ ;  /* 0x000077720b197816 */ /* 0x000fe200000000ff */
[----:B------:R-:W-:Y:S01]  /*3580*/  IMAD.U32 R29, R31, 0x10000, RZ ;  /* 0x000100001f1d7824 */ /* 0x000fe200078e00ff */
[----:B------:R-:W-:Y:S02]  /*3590*/  PRMT R24, R17, 0x7770, RZ ;  /* 0x0000777011187816 */ /* 0x000fe400000000ff */
[----:B------:R-:W-:Y:S02]  /*35a0*/  LOP3.LUT R31, R30, 0xff0000, RZ, 0xc0, !PT ;  /* 0x00ff00001e1f7812 */ /* 0x000fe400078ec0ff */
[----:B------:R-:W-:Y:S01]  /*35b0*/  LOP3.LUT R33, R29, 0xff0000, RZ, 0xc0, !PT ;  /* 0x00ff00001d217812 */ /* 0x000fe200078ec0ff */
[----:B------:R-:W-:Y:S01]  /*35c0*/  IMAD.SHL.U32 R29, R25, 0x100, RZ ;  /* 0x00000100191d7824 */ /* 0x000fe200078e00ff */
[----:B------:R-:W-:Y:S01]  /*35d0*/  PRMT R30, R19, 0x7771, RZ ;  /* 0x00007771131e7816 */ /* 0x000fe200000000ff */
[----:B------:R-:W-:Y:S01]  /*35e0*/  IMAD R25, R24, 0x1000000, R31 ;  /* 0x0100000018197824 */ /* 0x000fe200078e021f */
[----:B------:R-:W-:-:S02]  /*35f0*/  PRMT R11, R11, 0x7773, RZ ;  /* 0x000077730b0b7816 */ /* 0x000fc400000000ff */
[----:B------:R-:W-:Y:S01]  /*3600*/  PRMT R32, R18, 0x7770, RZ ;  /* 0x0000777012207816 */ /* 0x000fe200000000ff */
[----:B------:R-:W-:Y:S01]  /*3610*/  IMAD.U32 R31, R30, 0x10000, RZ ;  /* 0x000100001e1f7824 */ /* 0x000fe200078e00ff */
[----:B------:R-:W-:Y:S02]  /*3620*/  LOP3.LUT R11, R11, R26, R29, 0xfe, !PT ;  /* 0x0000001a0b0b7212 */ /* 0x000fe400078efe1d */
[----:B------:R-:W-:Y:S01]  /*3630*/  PRMT R26, R16, 0x7772, RZ ;  /* 0x00007772101a7816 */ /* 0x000fe200000000ff */
[----:B------:R-:W-:Y:S01]  /*3640*/  IMAD R24, R32, 0x1000000, R33 ;  /* 0x0100000020187824 */ /* 0x000fe200078e0221 */
[----:B------:R-:W-:Y:S01]  /*3650*/  PRMT R30, R19, 0x7770, RZ ;  /* 0x00007770131e7816 */ /* 0x000fe200000000ff */
[----:B------:R0:W-:Y:S01]  /*3660*/  STL.128 [R1+0x10], R8 ;  /* 0x0000100801007387 */ /* 0x0001e20000100c00 */
[----:B------:R-:W-:Y:S02]  /*3670*/  LOP3.LUT R31, R31, 0xff0000, RZ, 0xc0, !PT ;  /* 0x00ff00001f1f7812 */ /* 0x000fe400078ec0ff */
[----:B------:R-:W-:Y:S01]  /*3680*/  PRMT R29, R16, 0x7773, RZ ;  /* 0x00007773101d7816 */ /* 0x000fe200000000ff */
[----:B------:R-:W-:Y:S01]  /*3690*/  IMAD.SHL.U32 R16, R26, 0x100, RZ ;  /* 0x000001001a107824 */ /* 0x000fe200078e00ff */
[C---:B------:R-:W-:Y:S01]  /*36a0*/  PRMT R32, R5.reuse, 0x7771, RZ ;  /* 0x0000777105207816 */ /* 0x040fe200000000ff */
[----:B------:R-:W-:Y:S01]  /*36b0*/  IMAD R26, R30, 0x1000000, R31 ;  /* 0x010000001e1a7824 */ /* 0x000fe200078e021f */
[----:B------:R-:W-:-:S02]  /*36c0*/  PRMT R31, R5, 0x7770, RZ ;  /* 0x00007770051f7816 */ /* 0x000fc400000000ff */
[----:B------:R-:W-:Y:S01]  /*36d0*/  LOP3.LUT R16, R29, R27, R16, 0xfe, !PT ;  /* 0x0000001b1d107212 */ /* 0x000fe200078efe10 */
[----:B------:R-:W-:Y:S01]  /*36e0*/  IMAD.U32 R30, R32, 0x10000, RZ ;  /* 0x00010000201e7824 */ /* 0x000fe200078e00ff */
[----:B------:R-:W-:Y:S02]  /*36f0*/  PRMT R27, R17, 0x7772, RZ ;  /* 0x00007772111b7816 */ /* 0x000fe400000000ff */
[----:B------:R-:W-:Y:S02]  /*3700*/  PRMT R33, R4, 0x7771, RZ ;  /* 0x0000777104217816 */ /* 0x000fe400000000ff */
[----:B------:R-:W-:Y:S01]  /*3710*/  LOP3.LUT R34, R30, 0xff0000, RZ, 0xc0, !PT ;  /* 0x00ff00001e227812 */ /* 0x000fe200078ec0ff */
[----:B------:R-:W-:Y:S01]  /*3720*/  IMAD.SHL.U32 R30, R27, 0x100, RZ ;  /* 0x000001001b1e7824 */ /* 0x000fe200078e00ff */
[----:B------:R-:W-:Y:S01]  /*3730*/  PRMT R17, R17, 0x7773, RZ ;  /* 0x0000777311117816 */ /* 0x000fe200000000ff */
[----:B------:R-:W-:Y:S01]  /*3740*/  IMAD.U32 R33, R33, 0x10000, RZ ;  /* 0x0001000021217824 */ /* 0x000fe200078e00ff */
[----:B------:R-:W-:Y:S01]  /*3750*/  PRMT R29, R4, 0x7770, RZ ;  /* 0x00007770041d7816 */ /* 0x000fe200000000ff */
[----:B------:R-:W-:Y:S01]  /*3760*/  IMAD R27, R31, 0x1000000, R34 ;  /* 0x010000001f1b7824 */ /* 0x000fe200078e0222 */
[----:B------:R-:W-:-:S02]  /*3770*/  PRMT R31, R18, 0x7772, RZ ;  /* 0x00007772121f7816 */ /* 0x000fc400000000ff */
[----:B------:R-:W-:Y:S02]  /*3780*/  LOP3.LUT R17, R17, R25, R30, 0xfe, !PT ;  /* 0x0000001911117212 */ /* 0x000fe400078efe1e */
[----:B------:R-:W-:Y:S01]  /*3790*/  PRMT R30, R6, 0x7771, RZ ;  /* 0x00007771061e7816 */ /* 0x000fe200000000ff */
[----:B------:R-:W-:Y:S01]  /*37a0*/  IMAD.SHL.U32 R31, R31, 0x100, RZ ;  /* 0x000001001f1f7824 */ /* 0x000fe200078e00ff */
[----:B------:R-:W-:Y:S02]  /*37b0*/  LOP3.LUT R32, R33, 0xff0000, RZ, 0xc0, !PT ;  /* 0x00ff000021207812 */ /* 0x000fe400078ec0ff */
[----:B------:R-:W-:Y:S01]  /*37c0*/  PRMT R18, R18, 0x7773, RZ ;  /* 0x0000777312127816 */ /* 0x000fe200000000ff */
[----:B------:R-:W-:Y:S01]  /*37d0*/  IMAD.U32 R30, R30, 0x10000, RZ ;  /* 0x000100001e1e7824 */ /* 0x000fe200078e00ff */
[----:B------:R-:W-:Y:S01]  /*37e0*/  PRMT R25, R19, 0x7772, RZ ;  /* 0x0000777213197816 */ /* 0x000fe200000000ff */
[----:B------:R-:W-:Y:S01]  /*37f0*/  IMAD R29, R29, 0x1000000, R32 ;  /* 0x010000001d1d7824 */ /* 0x000fe200078e0220 */
[----:B------:R-:W-:-:S02]  /*3800*/  LOP3.LUT R18, R18, R24, R31, 0xfe, !PT ;  /* 0x0000001812127212 */ /* 0x000fc400078efe1f */
[----:B------:R-:W-:Y:S01]  /*3810*/  PRMT R24, R4, 0x7772, RZ ;  /* 0x0000777204187816 */ /* 0x000fe200000000ff */
[----:B------:R-:W-:Y:S01]  /*3820*/  IMAD.SHL.U32 R25, R25, 0x100, RZ ;  /* 0x0000010019197824 */ /* 0x000fe200078e00ff */
[----:B------:R-:W-:Y:S02]  /*3830*/  PRMT R31, R6, 0x7770, RZ ;  /* 0x00007770061f7816 */ /* 0x000fe400000000ff */
[----:B------:R-:W-:Y:S02]  /*3840*/  LOP3.LUT R32, R30, 0xff0000, RZ, 0xc0, !PT ;  /* 0x00ff00001e207812 */ /* 0x000fe400078ec0ff */
[----:B------:R-:W-:Y:S01]  /*3850*/  PRMT R30, R4, 0x7773, RZ ;  /* 0x00007773041e7816 */ /* 0x000fe200000000ff */
[----:B------:R-:W-:Y:S01]  /*3860*/  IMAD.SHL.U32 R4, R24, 0x100, RZ ;  /* 0x0000010018047824 */ /* 0x000fe200078e00ff */
[----:B------:R-:W-:Y:S01]  /*3870*/  PRMT R19, R19, 0x7773, RZ ;  /* 0x0000777313137816 */ /* 0x000fe200000000ff */
[----:B------:R-:W-:Y:S01]  /*3880*/  IMAD R24, R31, 0x1000000, R32 ;  /* 0x010000001f187824 */ /* 0x000fe200078e0220 */
[----:B------:R-:W-:-:S02]  /*3890*/  PRMT R31, R7, 0x7771, RZ ;  /* 0x00007771071f7816 */ /* 0x000fc400000000ff */
[----:B------:R-:W-:Y:S02]  /*38a0*/  LOP3.LUT R19, R19, R26, R25, 0xfe, !PT ;  /* 0x0000001a13137212 */ /* 0x000fe400078efe19 */
[----:B------:R-:W-:Y:S01]  /*38b0*/  LOP3.LUT R4, R30, R29, R4, 0xfe, !PT ;  /* 0x0000001d1e047212 */ /* 0x000fe200078efe04 */
[----:B------:R-:W-:Y:S01]  /*38c0*/  IMAD.U32 R31, R31, 0x10000, RZ ;  /* 0x000100001f1f7824 */ /* 0x000fe200078e00ff */
[C---:B------:R-:W-:Y:S01]  /*38d0*/  PRMT R25, R5.reuse, 0x7772, RZ ;  /* 0x0000777205197816 */ /* 0x040fe200000000ff */
[----:B------:R0:W-:Y:S01]  /*38e0*/  STL.128 [R1+0x20], R16 ;  /* 0x0000201001007387 */ /* 0x0001e20000100c00 */
[----:B------:R-:W-:Y:S02]  /*38f0*/  PRMT R26, R5, 0x7773, RZ ;  /* 0x00007773051a7816 */ /* 0x000fe400000000ff */
[----:B------:R-:W-:Y:S02]  /*3900*/  PRMT R29, R6, 0x7772, RZ ;  /* 0x00007772061d7816 */ /* 0x000fe400000000ff */
[----:B------:R-:W-:-:S02]  /*3910*/  PRMT R5, R7, 0x7770, RZ ;  /* 0x0000777007057816 */ /* 0x000fc400000000ff */
[----:B------:R-:W-:Y:S01]  /*3920*/  LOP3.LUT R32, R31, 0xff0000, RZ, 0xc0, !PT ;  /* 0x00ff00001f207812 */ /* 0x000fe200078ec0ff */
[----:B------:R-:W-:Y:S01]  /*3930*/  IMAD.SHL.U32 R29, R29, 0x100, RZ ;  /* 0x000001001d1d7824 */ /* 0x000fe200078e00ff */
[----:B------:R-:W-:Y:S02]  /*3940*/  PRMT R30, R6, 0x7773, RZ ;  /* 0x00007773061e7816 */ /* 0x000fe400000000ff */
[C---:B------:R-:W-:Y:S02]  /*3950*/  PRMT R6, R7.reuse, 0x7772, RZ ;  /* 0x0000777207067816 */ /* 0x040fe400000000ff */
[----:B------:R-:W-:Y:S01]  /*3960*/  PRMT R31, R7, 0x7773, RZ ;  /* 0x00007773071f7816 */ /* 0x000fe200000000ff */
[----:B------:R-:W-:Y:S02]  /*3970*/  IMAD R7, R5, 0x1000000, R32 ;  /* 0x0100000005077824 */ /* 0x000fe400078e0220 */
[----:B------:R-:W-:Y:S02]  /*3980*/  IMAD.SHL.U32 R5, R25, 0x100, RZ ;  /* 0x0000010019057824 */ /* 0x000fe400078e00ff */
[----:B------:R-:W-:Y:S01]  /*3990*/  IMAD.SHL.U32 R32, R6, 0x100, RZ ;  /* 0x0000010006207824 */ /* 0x000fe200078e00ff */
[----:B------:R-:W-:Y:S01]  /*39a0*/  LOP3.LUT R6, R30, R24, R29, 0xfe, !PT ;  /* 0x000000181e067212 */ /* 0x000fe200078efe1d */
[----:B------:R-:W-:Y:S01]  /*39b0*/  IMAD.MOV.U32 R24, RZ, RZ, 0x10 ;  /* 0x00000010ff187424 */ /* 0x000fe200078e00ff */
[----:B------:R-:W-:-:S02]  /*39c0*/  LOP3.LUT R5, R26, R27, R5, 0xfe, !PT ;  /* 0x0000001b1a057212 */ /* 0x000fc400078efe05 */
[----:B------:R-:W-:-:S05]  /*39d0*/  LOP3.LUT R7, R31, R7, R32, 0xfe, !PT ;  /* 0x000000071f077212 */ /* 0x000fca00078efe20 */
[----:B------:R0:W-:Y:S02]  /*39e0*/  STL.128 [R1+0x30], R4 ;  /* 0x0000300401007387 */ /* 0x0001e40000100c00 */
.L_x_22:
        /* <DEDUP_REMOVED lines=64> */
.L_x_23:
[----:B------:R-:W-:-:S05]  /*3df0*/  LOP3.LUT R34, R17, 0xff, RZ, 0xc0, !PT ;  /* 0x000000ff11227812 */ /* 0x000fca00078ec0ff */
[----:B------:R-:W-:-:S06]  /*3e00*/  IMAD R13, R34, 0x4, R1 ;  /* 0x00000004220d7824 */ /* 0x000fcc00078e0201 */
[----:B------:R-:W2:Y:S01]  /*3e10*/  LDL.128 R12, [R13] ;  /* 0x000000000d0c7983 */ /* 0x000ea20000100c00 */
[C-C-:B------:R-:W-:Y:S02]  /*3e20*/  SHF.L.W.U32.HI R29, R25.reuse, 0x1a, R25.reuse ;  /* 0x0000001a191d7819 */ /* 0x140fe40000010e19 */
[C-C-:B------:R-:W-:Y:S02]  /*3e30*/  SHF.L.W.U32.HI R32, R25.reuse, 0x15, R25.reuse ;  /* 0x0000001519207819 */ /* 0x140fe40000010e19 */
[----:B------:R-:W-:-:S04]  /*3e40*/  SHF.L.W.U32.HI R31, R25, 0x7, R25 ;  /* 0x00000007191f7819 */ /* 0x000fc80000010e19 */
[----:B------:R-:W-:Y:S01]  /*3e50*/  LOP3.LUT R31, R31, R29, R32, 0x96, !PT ;  /* 0x0000001d1f1f7212 */ /* 0x000fe200078e9620 */
[----:B------:R-:W-:-:S04]  /*3e60*/  IMAD.SHL.U32 R29, R34, 0x4, RZ ;  /* 0x00000004221d7824 */ /* 0x000fc800078e00ff */
[----:B------:R-:W2:Y:S02]  /*3e70*/  LDC R32, c[0x3][R29+0x40] ;  /* 0x00c010001d207b82 */ /* 0x000ea40000000800 */
[----:B--2---:R-:W-:Y:S02]  /*3e80*/  IADD3 R12, PT, PT, R32, R31, R12 ;  /* 0x0000001f200c7210 */ /* 0x004fe40007ffe00c */
[----:B------:R-:W-:Y:S02]  /*3e90*/  LOP3.LUT R31, R26, R25, R27, 0xe2, !PT ;  /* 0x000000191a1f7212 */ /* 0x000fe400078ee21b */
[--C-:B------:R-:W-:Y:S02]  /*3ea0*/  SHF.L.W.U32.HI R32, R16, 0xa, R16.reuse ;  /* 0x0000000a10207819 */ /* 0x100fe40000010e10 */
[----:B------:R-:W-:Y:S02]  /*3eb0*/  IADD3 R33, PT, PT, R30, R12, R31 ;  /* 0x0000000c1e217210 */ /* 0x000fe40007ffe01f */
[----:B------:R-:W0:Y:S01]  /*3ec0*/  LDC R12, c[0x3][R29+0x44] ;  /* 0x00c011001d0c7b82 */ /* 0x000e220000000800 */
[----:B------:R-:W-:-:S02]  /*3ed0*/  SHF.L.W.U32.HI R30, R16, 0x1e, R16 ;  /* 0x0000001e101e7819 */ /* 0x000fc40000010e10 */
[----:B------:R-:W-:-:S04]  /*3ee0*/  SHF.L.W.U32.HI R31, R16, 0x13, R16 ;  /* 0x00000013101f7819 */ /* 0x000fc80000010e10 */
[----:B------:R-:W-:Y:S01]  /*3ef0*/  LOP3.LUT R31, R32, R31, R30, 0x96, !PT ;  /* 0x0000001f201f7212 */ /* 0x000fe200078e961e */
[----:B------:R-:W-:Y:S01]  /*3f00*/  IMAD.IADD R30, R33, 0x1, R24 ;  /* 0x00000001211e7824 */ /* 0x000fe200078e0218 */
[----:B------:R-:W-:-:S04]  /*3f10*/  LOP3.LUT R24, R18, R19, R16, 0xe8, !PT ;  /* 0x0000001312187212 */ /* 0x000fc800078ee810 */
[----:B------:R-:W-:Y:S02]  /*3f20*/  IADD3 R24, PT, PT, R33, R31, R24 ;  /* 0x0000001f21187210 */ /* 0x000fe40007ffe018 */
[C-C-:B------:R-:W-:Y:S02]  /*3f30*/  SHF.L.W.U32.HI R31, R30.reuse, 0x1a, R30.reuse ;  /* 0x0000001a1e1f7819 */ /* 0x140fe40000010e1e */
[C-C-:B------:R-:W-:Y:S02]  /*3f40*/  SHF.L.W.U32.HI R32, R30.reuse, 0x15, R30.reuse ;  /* 0x000000151e207819 */ /* 0x140fe40000010e1e */
[----:B------:R-:W-:-:S04]  /*3f50*/  SHF.L.W.U32.HI R33, R30, 0x7, R30 ;  /* 0x000000071e217819 */ /* 0x000fc80000010e1e */
[----:B------:R-:W-:Y:S02]  /*3f60*/  LOP3.LUT R31, R33, R31, R32, 0x96, !PT ;  /* 0x0000001f211f7212 */ /* 0x000fe400078e9620 */
[----:B------:R-:W-:Y:S02]  /*3f70*/  SHF.L.W.U32.HI R33, R24, 0x13, R24 ;  /* 0x0000001318217819 */ /* 0x000fe40000010e18 */
[----:B0-----:R-:W-:Y:S02]  /*3f80*/  IADD3 R31, PT, PT, R12, R31, R13 ;  /* 0x0000001f0c1f7210 */ /* 0x001fe40007ffe00d */
[----:B------:R-:W-:Y:S01]  /*3f90*/  LOP3.LUT R12, R25, R30, R26, 0xe2, !PT ;  /* 0x0000001e190c7212 */ /* 0x000fe200078ee21a */
[----:B------:R-:W0:Y:S03]  /*3fa0*/  LDC R13, c[0x3][R29+0x48] ;  /* 0x00c012001d0d7b82 */ /* 0x000e260000000800 */
[----:B------:R-:W-:-:S02]  /*3fb0*/  IADD3 R31, PT, PT, R27, R31, R12 ;  /* 0x0000001f1b1f7210 */ /* 0x000fc40007ffe00c */
[----:B------:R-:W-:-:S03]  /*3fc0*/  SHF.L.W.U32.HI R12, R24, 0x1e, R24 ;  /* 0x0000001e180c7819 */ /* 0x000fc60000010e18 */
[----:B------:R-:W-:Y:S01]  /*3fd0*/  IMAD.IADD R27, R31, 0x1, R18 ;  /* 0x000000011f1b7824 */ /* 0x000fe200078e0212 */
[----:B------:R-:W-:-:S04]  /*3fe0*/  SHF.L.W.U32.HI R18, R24, 0xa, R24 ;  /* 0x0000000a18127819 */ /* 0x000fc80000010e18 */
[----:B------:R-:W-:Y:S02]  /*3ff0*/  LOP3.LUT R12, R18, R33, R12, 0x96, !PT ;  /* 0x00000021120c7212 */ /* 0x000fe400078e960c */
[C-C-:B------:R-:W-:Y:S02]  /*4000*/  SHF.L.W.U32.HI R18, R27.reuse, 0x1a, R27.reuse ;  /* 0x0000001a1b127819 */ /* 0x140fe40000010e1b */
[C-C-:B------:R-:W-:Y:S02]  /*4010*/  SHF.L.W.U32.HI R33, R27.reuse, 0x15, R27.reuse ;  /* 0x000000151b217819 */ /* 0x140fe40000010e1b */
[----:B------:R-:W-:-:S04]  /*4020*/  SHF.L.W.U32.HI R32, R27, 0x7, R27 ;  /* 0x000000071b207819 */ /* 0x000fc80000010e1b */
[----:B------:R-:W-:Y:S02]  /*4030*/  LOP3.LUT R32, R32, R18, R33, 0x96, !PT ;  /* 0x0000001220207212 */ /* 0x000fe400078e9621 */
[----:B------:R-:W-:Y:S02]  /*4040*/  LOP3.LUT R18, R19, R16, R24, 0xe8, !PT ;  /* 0x0000001013127212 */ /* 0x000fe400078ee818 */
[----:B0-----:R-:W-:Y:S02]  /*4050*/  IADD3 R14, PT, PT, R13, R32, R14 ;  /* 0x000000200d0e7210 */ /* 0x001fe40007ffe00e */
[----:B------:R-:W-:Y:S02]  /*4060*/  IADD3 R18, PT, PT, R31, R12, R18 ;  /* 0x0000000c1f127210 */ /* 0x000fe40007ffe012 */
[----:B------:R0:W1:Y:S01]  /*4070*/  LDC R12, c[0x3][R29+0x4c] ;  /* 0x00c013001d0c7b82 */ /* 0x0000620000000800 */
[----:B------:R-:W-:Y:S02]  /*4080*/  LOP3.LUT R31, R30, R27, R25, 0xe2, !PT ;  /* 0x0000001b1e1f7212 */ /* 0x000fe400078ee219 */
[----:B------:R-:W-:-:S02]  /*4090*/  SHF.L.W.U32.HI R13, R18, 0x1e, R18 ;  /* 0x0000001e120d7819 */ /* 0x000fc40000010e12 */
[----:B------:R-:W-:Y:S02]  /*40a0*/  IADD3 R32, PT, PT, R26, R14, R31 ;  /* 0x0000000e1a207210 */ /* 0x000fe40007ffe01f */
[C-C-:B------:R-:W-:Y:S02]  /*40b0*/  SHF.L.W.U32.HI R14, R18.reuse, 0x13, R18.reuse ;  /* 0x00000013120e7819 */ /* 0x140fe40000010e12 */
[----:B------:R-:W-:-:S04]  /*40c0*/  SHF.L.W.U32.HI R26, R18, 0xa, R18 ;  /* 0x0000000a121a7819 */ /* 0x000fc80000010e12 */
[----:B------:R-:W-:Y:S01]  /*40d0*/  LOP3.LUT R14, R26, R14, R13, 0x96, !PT ;  /* 0x0000000e1a0e7212 */ /* 0x000fe200078e960d */
[----:B------:R-:W-:Y:S01]  /*40e0*/  IMAD.IADD R26, R32, 0x1, R19 ;  /* 0x00000001201a7824 */ /* 0x000fe200078e0213 */
[----:B------:R-:W-:-:S04]  /*40f0*/  LOP3.LUT R13, R16, R24, R18, 0xe8, !PT ;  /* 0x00000018100d7212 */ /* 0x000fc800078ee812 */
[----:B------:R-:W-:Y:S02]  /*4100*/  IADD3 R19, PT, PT, R32, R14, R13 ;  /* 0x0000000e20137210 */ /* 0x000fe40007ffe00d */
[C-C-:B------:R-:W-:Y:S02]  /*4110*/  SHF.L.W.U32.HI R13, R26.reuse, 0x1a, R26.reuse ;  /* 0x0000001a1a0d7819 */ /* 0x140fe40000010e1a */
[C-C-:B------:R-:W-:Y:S02]  /*4120*/  SHF.L.W.U32.HI R14, R26.reuse, 0x15, R26.reuse ;  /* 0x000000151a0e7819 */ /* 0x140fe40000010e1a */
[----:B0-----:R-:W-:Y:S02]  /*4130*/  SHF.L.W.U32.HI R29, R26, 0x7, R26 ;  /* 0x000000071a1d7819 */ /* 0x001fe40000010e1a */
[----:B------:R-:W-:Y:S02]  /*4140*/  LOP3.LUT R32, R27, R26, R30, 0xe2, !PT ;  /* 0x0000001a1b207212 */ /* 0x000fe400078ee21e */
[----:B------:R-:W-:-:S02]  /*4150*/  LOP3.LUT R29, R29, R13, R14, 0x96, !PT ;  /* 0x0000000d1d1d7212 */ /* 0x000fc400078e960e */
[C---:B------:R-:W-:Y:S02]  /*4160*/  SHF.L.W.U32.HI R13, R19.reuse, 0x1e, R19 ;  /* 0x0000001e130d7819 */ /* 0x040fe40000010e13 */
[----:B-1----:R-:W-:Y:S02]  /*4170*/  IADD3 R15, PT, PT, R12, R29, R15 ;  /* 0x0000001d0c0f7210 */ /* 0x002fe40007ffe00f */
[C-C-:B------:R-:W-:Y:S02]  /*4180*/  SHF.L.W.U32.HI R14, R19.reuse, 0x13, R19.reuse ;  /* 0x00000013130e7819 */ /* 0x140fe40000010e13 */
[----:B------:R-:W-:Y:S02]  /*4190*/  SHF.L.W.U32.HI R12, R19, 0xa, R19 ;  /* 0x0000000a130c7819 */ /* 0x000fe40000010e13 */
[----:B------:R-:W-:Y:S02]  /*41a0*/  IADD3 R15, PT, PT, R25, R15, R32 ;  /* 0x0000000f190f7210 */ /* 0x000fe40007ffe020 */
[----:B------:R-:W-:-:S02]  /*41b0*/  LOP3.LUT R13, R12, R14, R13, 0x96, !PT ;  /* 0x0000000e0c0d7212 */ /* 0x000fc400078e960d */
[----:B------:R-:W-:Y:S01]  /*41c0*/  LOP3.LUT R14, R17, 0xff, RZ, 0xc0, !PT ;  /* 0x000000ff110e7812 */ /* 0x000fe200078ec0ff */
[----:B------:R-:W-:Y:S01]  /*41d0*/  IMAD.IADD R25, R15, 0x1, R16 ;  /* 0x000000010f197824 */ /* 0x000fe200078e0210 */
[----:B------:R-:W-:Y:S01]  /*41e0*/  LOP3.LUT R12, R24, R18, R19, 0xe8, !PT ;  /* 0x00000012180c7212 */ /* 0x000fe200078ee813 */
[----:B------:R-:W-:Y:S01]  /*41f0*/  VIADD R17, R17, 0x4 ;  /* 0x0000000411117836 */ /* 0x000fe20000000000 */
[----:B------:R-:W-:Y:S02]  /*4200*/  ISETP.GE.U32.AND P0, PT, R14, 0x3c, PT ;  /* 0x0000003c0e00780c */ /* 0x000fe40003f06070 */
[----:B------:R-:W-:-:S05]  /*4210*/  IADD3 R13, PT, PT, R15, R13, R12 ;  /* 0x0000000d0f0d7210 */ /* 0x000fca0007ffe00c */
[----:B------:R-:W-:-:S06]  /*4220*/  IMAD.MOV.U32 R16, RZ, RZ, R13 ;  /* 0x000000ffff107224 */ /* 0x000fcc00078e000d */
[----:B------:R-:W-:Y:S05]  /*4230*/  @!P0 BRA `(.L_x_23) ;  /* 0xfffffff800ec8947 */ /* 0x000fea000383ffff */
[----:B------:R-:W-:Y:S01]  /*4240*/  IMAD.IADD R17, R9, 0x1, R19 ;  /* 0x0000000109117824 */ /* 0x000fe200078e0213 */
[----:B------:R-:W-:Y:S01]  /*4250*/  CS2R R14, SRZ ;  /* 0x00000000000e7805 */ /* 0x000fe2000001ff00 */
[----:B------:R-:W-:Y:S02]  /*4260*/  IMAD.IADD R19, R24, 0x1, R11 ;  /* 0x0000000118137824 */ /* 0x000fe400078e020b */
[----:B------:R-:W-:Y:S02]  /*4270*/  IMAD.IADD R24, R4, 0x1, R25 ;  /* 0x0000000104187824 */ /* 0x000fe400078e0219 */
[----:B------:R-:W-:Y:S01]  /*4280*/  IMAD.IADD R25, R5, 0x1, R26 ;  /* 0x0000000105197824 */ /* 0x000fe200078e021a */
[----:B------:R-:W-:Y:S01]  /*4290*/  CS2R R4, SRZ ;  /* 0x0000000000047805 */ /* 0x000fe2000001ff00 */
[----:B------:R-:W-:Y:S02]  /*42a0*/  IMAD.IADD R26, R27, 0x1, R6 ;  /* 0x000000011b1a7824 */ /* 0x000fe400078e0206 */
[----:B------:R-:W-:Y:S01]  /*42b0*/  IMAD.IADD R27, R30, 0x1, R7 ;  /* 0x000000011e1b7824 */ /* 0x000fe200078e0207 */
[----:B------:R-:W-:Y:S01]  /*42c0*/  CS2R R6, SRZ ;  /* 0x0000000000067805 */ /* 0x000fe2000001ff00 */
[----:B------:R-:W-:Y:S01]  /*42d0*/  IMAD.IADD R16, R8, 0x1, R13 ;  /* 0x0000000108107824 */ /* 0x000fe200078e020d */
[----:B------:R-:W-:Y:S01]  /*42e0*/  CS2R R12, SRZ ;  /* 0x00000000000c7805 */ /* 0x000fe2000001ff00 */
[----:B------:R-:W-:Y:S01]  /*42f0*/  IMAD.IADD R18, R18, 0x1, R10 ;  /* 0x0000000112127824 */ /* 0x000fe200078e020a */
[----:B------:R-:W-:Y:S01]  /*4300*/  STL.128 [R1+0x160], R24 ;  /* 0x0001601801007387 */ /* 0x000fe20000100c00 */
[----:B------:R-:W-:-:S02]  /*4310*/  CS2R R8, SRZ ;  /* 0x0000000000087805 */ /* 0x000fc4000001ff00 */
[----:B------:R-:W-:Y:S01]  /*4320*/  CS2R R10, SRZ ;  /* 0x00000000000a7805 */ /* 0x000fe2000001ff00 */
[----:B------:R0:W-:Y:S02]  /*4330*/  STL.128 [R1+0x150], R16 ;  /* 0x0001501001007387 */ /* 0x0001e40000100c00 */
[----:B0-----:R-:W-:-:S07]  /*4340*/  CS2R R16, SRZ ;  /* 0x0000000000107805 */ /* 0x001fce000001ff00 */
.L_x_21:
[----:B------:R-:W-:Y:S05]  /*4350*/  BSYNC.RECONVERGENT B0 ;  /* 0x0000000000007941 */ /* 0x000fea0003800200 */
.L_x_19:
[----:B------:R-:W2:Y:S04]  /*4360*/  LDL.64 R24, [R1+0x148] ;  /* 0x0001480001187983 */ /* 0x000ea80000100a00 */
[----:B------:R0:W-:Y:S04]  /*4370*/  STL.128 [R1], R12 ;  /* 0x0000000c01007387 */ /* 0x0001e80000100c00 */
[----:B------:R0:W-:Y:S04]  /*4380*/  STL.128 [R1+0x10], R4 ;  /* 0x0000100401007387 */ /* 0x0001e80000100c00 */
[----:B------:R0:W-:Y:S01]  /*4390*/  STL.128 [R1+0x20], R8 ;  /* 0x0000200801007387 */ /* 0x0001e20000100c00 */
[----:B--2---:R-:W-:Y:S01]  /*43a0*/  LEA R19, P0, R28, R24, 0x3 ;  /* 0x000000181c137211 */ /* 0x004fe200078018ff */
[----:B------:R-:W-:-:S04]  /*43b0*/  IMAD.MOV.U32 R24, RZ, RZ, 0x10 ;  /* 0x00000010ff187424 */ /* 0x000fc800078e00ff */
[----:B------:R-:W-:-:S05]  /*43c0*/  IMAD.X R18, RZ, RZ, R25, P0 ;  /* 0x000000ffff127224 */ /* 0x000fca00000e0619 */
[----:B------:R0:W-:Y:S03]  /*43d0*/  STL.128 [R1+0x30], R16 ;  /* 0x0000301001007387 */ /* 0x0001e60000100c00 */
.L_x_24:
        /* <DEDUP_REMOVED lines=56> */
[----:B------:R-:W0:Y:S01]  /*4760*/  LDCU.64 UR4, c[0x0][0x358] ;  /* 0x00006b00ff0477ac */ /* 0x000e220008000a00 */
[----:B--2---:R-:W-:Y:S02]  /*4770*/  IMAD.MOV.U32 R28, RZ, RZ, R11 ;  /* 0x000000ffff1c7224 */ /* 0x004fe400078e000b */
[----:B------:R-:W-:Y:S02]  /*4780*/  IMAD.MOV.U32 R26, RZ, RZ, R10 ;  /* 0x000000ffff1a7224 */ /* 0x000fe400078e000a */
[----:B------:R-:W-:-:S02]  /*4790*/  IMAD.MOV.U32 R27, RZ, RZ, R9 ;  /* 0x000000ffff1b7224 */ /* 0x000fc400078e0009 */
[----:B------:R-:W-:Y:S02]  /*47a0*/  IMAD.MOV.U32 R24, RZ, RZ, R8 ;  /* 0x000000ffff187224 */ /* 0x000fe400078e0008 */
[----:B---3--:R-:W-:Y:S02]  /*47b0*/  IMAD.MOV.U32 R16, RZ, RZ, R7 ;  /* 0x000000ffff107224 */ /* 0x008fe400078e0007 */
[----:B------:R-:W-:Y:S02]  /*47c0*/  IMAD.MOV.U32 R19, RZ, RZ, R6 ;  /* 0x000000ffff137224 */ /* 0x000fe400078e0006 */
[----:B------:R-:W-:Y:S02]  /*47d0*/  IMAD.MOV.U32 R18, RZ, RZ, R5 ;  /* 0x000000ffff127224 */ /* 0x000fe400078e0005 */
[----:B0-----:R-:W-:-:S07]  /*47e0*/  IMAD.MOV.U32 R17, RZ, RZ, R4 ;  /* 0x000000ffff117224 */ /* 0x001fce00078e0004 */
.L_x_25:
[----:B------:R-:W-:-:S05]  /*47f0*/  LOP3.LUT R30, R25, 0xff, RZ, 0xc0, !PT ;  /* 0x000000ff191e7812 */ /* 0x000fca00078ec0ff */
[----:B------:R-:W-:-:S06]  /*4800*/  IMAD R13, R30, 0x4, R1 ;  /* 0x000000041e0d7824 */ /* 0x000fcc00078e0201 */
[----:B------:R-:W2:Y:S01]  /*4810*/  LDL.128 R12, [R13] ;  /* 0x000000000d0c7983 */ /* 0x000ea20000100c00 */
[----:B------:R-:W-:Y:S01]  /*4820*/  IMAD.SHL.U32 R29, R30, 0x4, RZ ;  /* 0x000000041e1d7824 */ /* 0x000fe200078e00ff */
[C-C-:B------:R-:W-:Y:S02]  /*4830*/  SHF.L.W.U32.HI R30, R17.reuse, 0x1a, R17.reuse ;  /* 0x0000001a111e7819 */ /* 0x140fe40000010e11 */
[C-C-:B------:R-:W-:Y:S01]  /*4840*/  SHF.L.W.U32.HI R31, R17.reuse, 0x15, R17.reuse ;  /* 0x00000015111f7819 */ /* 0x140fe20000010e11 */
[----:B------:R-:W2:Y:S01]  /*4850*/  LDC R33, c[0x3][R29+0x40] ;  /* 0x00c010001d217b82 */ /* 0x000ea20000000800 */
[----:B------:R-:W-:-:S04]  /*4860*/  SHF.L.W.U32.HI R32, R17, 0x7, R17 ;  /* 0x0000000711207819 */ /* 0x000fc80000010e11 */
[----:B------:R-:W-:Y:S02]  /*4870*/  LOP3.LUT R31, R32, R30, R31, 0x96, !PT ;  /* 0x0000001e201f7212 */ /* 0x000fe400078e961f */
[----:B------:R-:W-:Y:S02]  /*4880*/  SHF.L.W.U32.HI R30, R24, 0x1e, R24 ;  /* 0x0000001e181e7819 */ /* 0x000fe40000010e18 */
[----:B--2---:R-:W-:Y:S02]  /*4890*/  IADD3 R12, PT, PT, R33, R31, R12 ;  /* 0x0000001f210c7210 */ /* 0x004fe40007ffe00c */
[----:B------:R-:W-:Y:S02]  /*48a0*/  LOP3.LUT R31, R18, R17, R19, 0xe2, !PT ;  /* 0x00000011121f7212 */ /* 0x000fe400078ee213 */
[----:B------:R-:W-:Y:S02]  /*48b0*/  SHF.L.W.U32.HI R33, R24, 0x13, R24 ;  /* 0x0000001318217819 */ /* 0x000fe40000010e18 */
[----:B------:R-:W-:-:S02]  /*48c0*/  IADD3 R31, PT, PT, R16, R12, R31 ;  /* 0x0000000c101f7210 */ /* 0x000fc40007ffe01f */
[----:B------:R-:W0:Y:S03]  /*48d0*/  LDC R12, c[0x3][R29+0x44] ;  /* 0x00c011001d0c7b82 */ /* 0x000e260000000800 */
[----:B------:R-:W-:Y:S01]  /*48e0*/  IMAD.IADD R16, R31, 0x1, R28 ;  /* 0x000000011f107824 */ /* 0x000fe200078e021c */
[----:B------:R-:W-:-:S04]  /*48f0*/  SHF.L.W.U32.HI R28, R24, 0xa, R24 ;  /* 0x0000000a181c7819 */ /* 0x000fc80000010e18 */
[----:B------:R-:W-:Y:S02]  /*4900*/  LOP3.LUT R30, R28, R33, R30, 0x96, !PT ;  /* 0x000000211c1e7212 */ /* 0x000fe400078e961e */
[C-C-:B------:R-:W-:Y:S02]  /*4910*/  SHF.L.W.U32.HI R28, R16.reuse, 0x1a, R16.reuse ;  /* 0x0000001a101c7819 */ /* 0x140fe40000010e10 */
[C-C-:B------:R-:W-:Y:S02]  /*4920*/  SHF.L.W.U32.HI R33, R16.reuse, 0x15, R16.reuse ;  /* 0x0000001510217819 */ /* 0x140fe40000010e10 */
[----:B------:R-:W-:-:S04]  /*4930*/  SHF.L.W.U32.HI R32, R16, 0x7, R16 ;  /* 0x0000000710207819 */ /* 0x000fc80000010e10 */
[----:B------:R-:W-:Y:S02]  /*4940*/  LOP3.LUT R32, R32, R28, R33, 0x96, !PT ;  /* 0x0000001c20207212 */ /* 0x000fe400078e9621 */
[----:B------:R-:W-:-:S04]  /*4950*/  LOP3.LUT R28, R26, R27, R24, 0xe8, !PT ;  /* 0x0000001b1a1c7212 */ /* 0x000fc800078ee818 */
[----:B------:R-:W-:Y:S02]  /*4960*/  IADD3 R28, PT, PT, R31, R30, R28 ;  /* 0x0000001e1f1c7210 */ /* 0x000fe40007ffe01c */
[----:B0-----:R-:W-:Y:S02]  /*4970*/  IADD3 R31, PT, PT, R12, R32, R13 ;  /* 0x000000200c1f7210 */ /* 0x001fe40007ffe00d */
[----:B------:R-:W-:Y:S01]  /*4980*/  LOP3.LUT R12, R17, R16, R18, 0xe2, !PT ;  /* 0x00000010110c7212 */ /* 0x000fe200078ee212 */
[----:B------:R-:W0:Y:S01]  /*4990*/  LDC R13, c[0x3][R29+0x48] ;  /* 0x00c012001d0d7b82 */ /* 0x000e220000000800 */
[C---:B------:R-:W-:Y:S02]  /*49a0*/  SHF.L.W.U32.HI R33, R28.reuse, 0x13, R28 ;  /* 0x000000131c217819 */ /* 0x040fe40000010e1c */
[----:B------:R-:W-:Y:S02]  /*49b0*/  IADD3 R31, PT, PT, R19, R31, R12 ;  /* 0x0000001f131f7210 */ /* 0x000fe40007ffe00c */
[----:B------:R-:W-:-:S02]  /*49c0*/  SHF.L.W.U32.HI R12, R28, 0x1e, R28 ;  /* 0x0000001e1c0c7819 */ /* 0x000fc40000010e1c */
[----:B------:R-:W-:Y:S01]  /*49d0*/  SHF.L.W.U32.HI R30, R28, 0xa, R28 ;  /* 0x0000000a1c1e7819 */ /* 0x000fe20000010e1c */
[----:B------:R-:W-:-:S03]  /*49e0*/  IMAD.IADD R19, R31, 0x1, R26 ;  /* 0x000000011f137824 */ /* 0x000fc600078e021a */
        /* <DEDUP_REMOVED lines=8> */
[----:B------:R-:W-:Y:S01]  /*4a70*/  LOP3.LUT R31, R16, R19, R17, 0xe2, !PT ;  /* 0x00000013101f7212 */ /* 0x000fe200078ee211 */
[----:B------:R0:W1:Y:S01]  /*4a80*/  LDC R12, c[0x3][R29+0x4c] ;  /* 0x00c013001d0c7b82 */ /* 0x0000620000000800 */
[----:B------:R-:W-:-:S02]  /*4a90*/  SHF.L.W.U32.HI R13, R26, 0x1e, R26 ;  /* 0x0000001e1a0d7819 */ /* 0x000fc40000010e1a */
[C-C-:B------:R-:W-:Y:S02]  /*4aa0*/  SHF.L.W.U32.HI R14, R26.reuse, 0x13, R26.reuse ;  /* 0x000000131a0e7819 */ /* 0x140fe40000010e1a */
[--C-:B------:R-:W-:Y:S02]  /*4ab0*/  SHF.L.W.U32.HI R30, R26, 0xa, R26.reuse ;  /* 0x0000000a1a1e7819 */ /* 0x100fe40000010e1a */
[----:B------:R-:W-:Y:S02]  /*4ac0*/  IADD3 R32, PT, PT, R18, R32, R31 ;  /* 0x0000002012207210 */ /* 0x000fe40007ffe01f */
[----:B------:R-:W-:Y:S02]  /*4ad0*/  LOP3.LUT R14, R30, R14, R13, 0x96, !PT ;  /* 0x0000000e1e0e7212 */ /* 0x000fe400078e960d */
[----:B------:R-:W-:Y:S01]  /*4ae0*/  LOP3.LUT R13, R24, R28, R26, 0xe8, !PT ;  /* 0x0000001c180d7212 */ /* 0x000fe200078ee81a */
[----:B------:R-:W-:-:S03]  /*4af0*/  IMAD.IADD R18, R32, 0x1, R27 ;  /* 0x0000000120127824 */ /* 0x000fc600078e021b */
[----:B------:R-:W-:Y:S02]  /*4b00*/  IADD3 R27, PT, PT, R32, R14, R13 ;  /* 0x0000000e201b7210 */ /* 0x000fe40007ffe00d */
[C-C-:B------:R-:W-:Y:S02]  /*4b10*/  SHF.L.W.U32.HI R13, R18.reuse, 0x1a, R18.reuse ;  /* 0x0000001a120d7819 */ /* 0x140fe40000010e12 */
[C-C-:B------:R-:W-:Y:S02]  /*4b20*/  SHF.L.W.U32.HI R14, R18.reuse, 0x15, R18.reuse ;  /* 0x00000015120e7819 */ /* 0x140fe40000010e12 */
[----:B0-----:R-:W-:-:S04]  /*4b30*/  SHF.L.W.U32.HI R29, R18, 0x7, R18 ;  /* 0x00000007121d7819 */ /* 0x001fc80000010e12 */
[----:B------:R-:W-:Y:S02]  /*4b40*/  LOP3.LUT R30, R29, R13, R14, 0x96, !PT ;  /* 0x0000000d1d1e7212 */ /* 0x000fe400078e960e */
[C-C-:B------:R-:W-:Y:S02]  /*4b50*/  SHF.L.W.U32.HI R13, R27.reuse, 0x1e, R27.reuse ;  /* 0x0000001e1b0d7819 */ /* 0x140fe40000010e1b */
[C-C-:B------:R-:W-:Y:S02]  /*4b60*/  SHF.L.W.U32.HI R14, R27.reuse, 0x13, R27.reuse ;  /* 0x000000131b0e7819 */ /* 0x140fe40000010e1b */
[----:B------:R-:W-:Y:S02]  /*4b70*/  SHF.L.W.U32.HI R29, R27, 0xa, R27 ;  /* 0x0000000a1b1d7819 */ /* 0x000fe40000010e1b */
[----:B-1----:R-:W-:Y:S02]  /*4b80*/  IADD3 R15, PT, PT, R12, R30, R15 ;  /* 0x0000001e0c0f7210 */ /* 0x002fe40007ffe00f */
[----:B------:R-:W-:-:S02]  /*4b90*/  LOP3.LUT R13, R29, R14, R13, 0x96, !PT ;  /* 0x0000000e1d0d7212 */ /* 0x000fc400078e960d */
[C---:B------:R-:W-:Y:S01]  /*4ba0*/  LOP3.LUT R14, R25.reuse, 0xff, RZ, 0xc0, !PT ;  /* 0x000000ff190e7812 */ /* 0x040fe200078ec0ff */
[----:B------:R-:W-:Y:S01]  /*4bb0*/  VIADD R25, R25, 0x4 ;  /* 0x0000000419197836 */ /* 0x000fe20000000000 */
[----:B------:R-:W-:Y:S02]  /*4bc0*/  LOP3.LUT R12, R19, R18, R16, 0xe2, !PT ;  /* 0x00000012130c7212 */ /* 0x000fe400078ee210 */
[----:B------:R-:W-:Y:S02]  /*4bd0*/  ISETP.GE.U32.AND P0, PT, R14, 0x3c, PT ;  /* 0x0000003c0e00780c */ /* 0x000fe40003f06070 */
[----:B------:R-:W-:Y:S02]  /*4be0*/  IADD3 R15, PT, PT, R17, R15, R12 ;  /* 0x0000000f110f7210 */ /* 0x000fe40007ffe00c */
[----:B------:R-:W-:-:S03]  /*4bf0*/  LOP3.LUT R12, R28, R26, R27, 0xe8, !PT ;  /* 0x0000001a1c0c7212 */ /* 0x000fc600078ee81b */
[C---:B------:R-:W-:Y:S01]  /*4c00*/  IMAD.IADD R17, R15.reuse, 0x1, R24 ;  /* 0x000000010f117824 */ /* 0x040fe200078e0218 */
[----:B------:R-:W-:-:S05]  /*4c10*/  IADD3 R29, PT, PT, R15, R13, R12 ;  /* 0x0000000d0f1d7210 */ /* 0x000fca0007ffe00c */
[----:B------:R-:W-:Y:S01]  /*4c20*/  IMAD.MOV.U32 R24, RZ, RZ, R29 ;  /* 0x000000ffff187224 */ /* 0x000fe200078e001d */
[----:B------:R-:W-:Y:S06]  /*4c30*/  @!P0 BRA `(.L_x_25) ;  /* 0xfffffff800ec8947 */ /* 0x000fec000383ffff */
[----:B------:R-:W0:Y:S02]  /*4c40*/  LDC.64 R12, c[0x0][0x390] ;  /* 0x0000e400ff0c7b82 */ /* 0x000e240000000a00 */
[----:B0-----:R-:W2:Y:S01]  /*4c50*/  LDG.E.U8 R14, desc[UR4][R12.64] ;  /* 0x000000040c0e7981 */ /* 0x001ea2000c1e1100 */
[----:B------:R-:W-:Y:S01]  /*4c60*/  IMAD.IADD R27, R9, 0x1, R27 ;  /* 0x00000001091b7824 */ /* 0x000fe200078e021b */
[----:B------:R-:W-:Y:S01]  /*4c70*/  BSSY.RECONVERGENT B0, `(.L_x_26) ;  /* 0x000004b000007945 */ /* 0x000fe20003800200 */
[----:B------:R-:W-:Y:S02]  /*4c80*/  IMAD.IADD R5, R5, 0x1, R18 ;  /* 0x0000000105057824 */ /* 0x000fe400078e0212 */
[----:B------:R-:W-:Y:S01]  /*4c90*/  IMAD.IADD R11, R28, 0x1, R11 ;  /* 0x000000011c0b7824 */ /* 0x000fe200078e020b */
[--C-:B------:R-:W-:Y:S01]  /*4ca0*/  SHF.R.U32.HI R9, RZ, 0x18, R27.reuse ;  /* 0x00000018ff097819 */ /* 0x100fe2000001161b */
[----:B------:R-:W-:Y:S01]  /*4cb0*/  IMAD.IADD R10, R26, 0x1, R10 ;  /* 0x000000011a0a7824 */ /* 0x000fe200078e020a */
[--C-:B------:R-:W-:Y:S01]  /*4cc0*/  SHF.R.U32.HI R18, RZ, 0x10, R27.reuse ;  /* 0x00000010ff127819 */ /* 0x100fe2000001161b */
[----:B------:R-:W-:Y:S01]  /*4cd0*/  IMAD.IADD R19, R19, 0x1, R6 ;  /* 0x0000000113137824 */ /* 0x000fe200078e0206 */
[----:B------:R-:W-:Y:S01]  /*4ce0*/  SHF.R.U32.HI R24, RZ, 0x8, R27 ;  /* 0x00000008ff187819 */ /* 0x000fe2000001161b */
[----:B------:R-:W-:Y:S01]  /*4cf0*/  IMAD.IADD R6, R16, 0x1, R7 ;  /* 0x0000000110067824 */ /* 0x000fe200078e0207 */
[----:B------:R-:W-:Y:S01]  /*4d00*/  PRMT R9, R9, 0x3340, R18 ;  /* 0x0000334009097816 */ /* 0x000fe20000000012 */
[----:B------:R-:W-:Y:S01]  /*4d10*/  IMAD.IADD R4, R4, 0x1, R17 ;  /* 0x0000000104047824 */ /* 0x000fe200078e0211 */
[----:B------:R-:W-:Y:S01]  /*4d20*/  PRMT R16, R24, 0x3340, R27 ;  /* 0x0000334018107816 */ /* 0x000fe2000000001b */
[----:B------:R-:W-:Y:S01]  /*4d30*/  IMAD.IADD R8, R8, 0x1, R29 ;  /* 0x0000000108087824 */ /* 0x000fe200078e021d */
[----:B------:R-:W-:-:S02]  /*4d40*/  SHF.R.U32.HI R7, RZ, 0x18, R11 ;  /* 0x00000018ff077819 */ /* 0x000fc4000001160b */
[--C-:B------:R-:W-:Y:S02]  /*4d50*/  SHF.R.U32.HI R18, RZ, 0x10, R11.reuse ;  /* 0x00000010ff127819 */ /* 0x100fe4000001160b */
[----:B------:R-:W-:Y:S02]  /*4d60*/  SHF.R.U32.HI R26, RZ, 0x8, R11 ;  /* 0x00000008ff1a7819 */ /* 0x000fe4000001160b */
[--C-:B------:R-:W-:Y:S02]  /*4d70*/  SHF.R.U32.HI R15, RZ, 0x18, R10.reuse ;  /* 0x00000018ff0f7819 */ /* 0x100fe4000001160a */
[--C-:B------:R-:W-:Y:S02]  /*4d80*/  SHF.R.U32.HI R24, RZ, 0x10, R10.reuse ;  /* 0x00000010ff187819 */ /* 0x100fe4000001160a */
[----:B------:R-:W-:Y:S02]  /*4d90*/  SHF.R.U32.HI R17, RZ, 0x8, R10 ;  /* 0x00000008ff117819 */ /* 0x000fe4000001160a */
[----:B------:R-:W-:-:S02]  /*4da0*/  PRMT R7, R7, 0x3340, R18 ;  /* 0x0000334007077816 */ /* 0x000fc40000000012 */
[----:B------:R-:W-:Y:S02]  /*4db0*/  PRMT R18, R26, 0x3340, R11 ;  /* 0x000033401a127816 */ /* 0x000fe4000000000b */
[----:B------:R-:W-:Y:S02]  /*4dc0*/  PRMT R15, R15, 0x3340, R24 ;  /* 0x000033400f0f7816 */ /* 0x000fe40000000018 */
[----:B------:R-:W-:Y:S02]  /*4dd0*/  PRMT R10, R17, 0x3340, R10 ;  /* 0x00003340110a7816 */ /* 0x000fe4000000000a */
[----:B------:R-:W-:Y:S02]  /*4de0*/  SHF.R.U32.HI R28, RZ, 0x8, R19 ;  /* 0x00000008ff1c7819 */ /* 0x000fe40000011613 */
[--C-:B------:R-:W-:Y:S02]  /*4df0*/  SHF.R.U32.HI R17, RZ, 0x18, R6.reuse ;  /* 0x00000018ff117819 */ /* 0x100fe40000011606 */
[----:B------:R-:W-:-:S02]  /*4e00*/  SHF.R.U32.HI R26, RZ, 0x10, R6 ;  /* 0x00000010ff1a7819 */ /* 0x000fc40000011606 */
[----:B------:R-:W-:Y:S02]  /*4e10*/  SHF.R.U32.HI R25, RZ, 0x8, R6 ;  /* 0x00000008ff197819 */ /* 0x000fe40000011606 */
[--C-:B------:R-:W-:Y:S02]  /*4e20*/  SHF.R.U32.HI R24, RZ, 0x18, R19.reuse ;  /* 0x00000018ff187819 */ /* 0x100fe40000011613 */
[--C-:B------:R-:W-:Y:S02]  /*4e30*/  SHF.R.U32.HI R11, RZ, 0x10, R19.reuse ;  /* 0x00000010ff0b7819 */ /* 0x100fe40000011613 */
[----:B------:R-:W-:Y:S02]  /*4e40*/  PRMT R27, R28, 0x3340, R19 ;  /* 0x000033401c1b7816 */ /* 0x000fe40000000013 */
[----:B------:R-:W-:Y:S02]  /*4e50*/  PRMT R17, R17, 0x3340, R26 ;  /* 0x0000334011117816 */ /* 0x000fe4000000001a */
[----:B------:R-:W-:-:S02]  /*4e60*/  PRMT R6, R25, 0x3340, R6 ;  /* 0x0000334019067816 */ /* 0x000fc40000000006 */
[----:B------:R-:W-:Y:S02]  /*4e70*/  PRMT R24, R24, 0x3340, R11 ;  /* 0x0000334018187816 */ /* 0x000fe4000000000b */
[--C-:B------:R-:W-:Y:S02]  /*4e80*/  SHF.R.U32.HI R19, RZ, 0x18, R5.reuse ;  /* 0x00000018ff137819 */ /* 0x100fe40000011605 */
[--C-:B------:R-:W-:Y:S02]  /*4e90*/  SHF.R.U32.HI R28, RZ, 0x10, R5.reuse ;  /* 0x00000010ff1c7819 */ /* 0x100fe40000011605 */
[----:B------:R-:W-:Y:S02]  /*4ea0*/  SHF.R.U32.HI R30, RZ, 0x8, R5 ;  /* 0x00000008ff1e7819 */ /* 0x000fe40000011605 */
[--C-:B------:R-:W-:Y:S02]  /*4eb0*/  SHF.R.U32.HI R11, RZ, 0x18, R4.reuse ;  /* 0x00000018ff0b7819 */ /* 0x100fe40000011604 */
[----:B------:R-:W-:-:S02]  /*4ec0*/  SHF.R.U32.HI R26, RZ, 0x10, R4 ;  /* 0x00000010ff1a7819 */ /* 0x000fc40000011604 */
[----:B------:R-:W-:Y:S02]  /*4ed0*/  SHF.R.U32.HI R25, RZ, 0x8, R4 ;  /* 0x00000008ff197819 */ /* 0x000fe40000011604 */
[----:B------:R-:W-:Y:S02]  /*4ee0*/  PRMT R28, R19, 0x3340, R28 ;  /* 0x00003340131c7816 */ /* 0x000fe4000000001c */
[----:B------:R-:W-:Y:S02]  /*4ef0*/  PRMT R5, R30, 0x3340, R5 ;  /* 0x000033401e057816 */ /* 0x000fe40000000005 */
[----:B------:R-:W-:Y:S02]  /*4f00*/  PRMT R29, R11, 0x3340, R26 ;  /* 0x000033400b1d7816 */ /* 0x000fe4000000001a */
[----:B------:R-:W-:Y:S02]  /*4f10*/  PRMT R4, R25, 0x3340, R4 ;  /* 0x0000334019047816 */ /* 0x000fe40000000004 */
[----:B------:R-:W-:-:S02]  /*4f20*/  SHF.R.U32.HI R19, RZ, 0x8, R8 ;  /* 0x00000008ff137819 */ /* 0x000fc40000011608 */
[----:B------:R-:W-:Y:S02]  /*4f30*/  PRMT R11, R7, 0x5410, R18 ;  /* 0x00005410070b7816 */ /* 0x000fe40000000012 */
[----:B------:R-:W-:Y:S02]  /*4f40*/  PRMT R7, R17, 0x5410, R6 ;  /* 0x0000541011077816 */ /* 0x000fe40000000006 */
[----:B------:R-:W-:Y:S02]  /*4f50*/  PRMT R6, R24, 0x5410, R27 ;  /* 0x0000541018067816 */ /* 0x000fe4000000001b */
[----:B------:R-:W-:Y:S02]  /*4f60*/  PRMT R5, R28, 0x5410, R5 ;  /* 0x000054101c057816 */ /* 0x000fe40000000005 */
[----:B------:R-:W-:Y:S02]  /*4f70*/  SHF.R.U32.HI R17, RZ, 0x10, R8 ;  /* 0x00000010ff117819 */ /* 0x000fe40000011608 */
[----:B------:R-:W-:-:S02]  /*4f80*/  PRMT R19, R8, 0x7604, R19 ;  /* 0x0000760408137816 */ /* 0x000fc40000000013 */
[----:B------:R-:W-:Y:S01]  /*4f90*/  PRMT R4, R29, 0x5410, R4 ;  /* 0x000054101d047816 */ /* 0x000fe20000000004 */
[----:B------:R0:W-:Y:S01]  /*4fa0*/  STL.U8 [R20+0x1], R17 ;  /* 0x0000011114007387 */ /* 0x0001e20000100000 */
[----:B------:R-:W-:Y:S02]  /*4fb0*/  PRMT R10, R15, 0x5410, R10 ;  /* 0x000054100f0a7816 */ /* 0x000fe4000000000a */
[----:B------:R-:W-:Y:S01]  /*4fc0*/  PRMT R9, R9, 0x5410, R16 ;  /* 0x0000541009097816 */ /* 0x000fe20000000010 */
[----:B------:R0:W-:Y:S04]  /*4fd0*/  STL.U16 [R20+0x2], R19 ;  /* 0x0000021314007387 */ /* 0x0001e80000100400 */
[----:B------:R0:W-:Y:S04]  /*4fe0*/  STL.128 [R20+0x10], R4 ;  /* 0x0000100414007387 */ /* 0x0001e80000100c00 */
[----:B------:R0:W-:Y:S04]  /*4ff0*/  STL.64 [R20+0x8], R10 ;  /* 0x0000080a14007387 */ /* 0x0001e80000100a00 */
[----:B------:R0:W-:Y:S01]  /*5000*/  STL [R20+0x4], R9 ;  /* 0x0000040914007387 */ /* 0x0001e20000100800 */
[----:B--2---:R-:W-:-:S13]  /*5010*/  ISETP.NE.AND P0, PT, R23, R14, PT ;  /* 0x0000000e1700720c */ /* 0x004fda0003f05270 */
[----:B0-----:R-:W-:Y:S05]  /*5020*/  @P0 BRA `(.L_x_27) ;  /* 0x00000000003c0947 */ /* 0x001fea0003800000 */
[----:B------:R-:W2:Y:S02]  /*5030*/  LDG.E.U8 R5, desc[UR4][R12.64+0x1] ;  /* 0x000001040c057981 */ /* 0x000ea4000c1e1100 */
[----:B--2---:R-:W-:-:S13]  /*5040*/  ISETP.NE.AND P0, PT, R22, R5, PT ;  /* 0x000000051600720c */ /* 0x004fda0003f05270 */
[----:B------:R-:W-:Y:S05]  /*5050*/  @P0 BRA `(.L_x_27) ;  /* 0x0000000000300947 */ /* 0x000fea0003800000 */
        /* <DEDUP_REMOVED lines=11> */
[----:B------:R-:W-:Y:S05]  /*5110*/  @!P0 EXIT ;  /* 0x000000000000894d */ /* 0x000fea0003800000 */
.L_x_27:
[----:B------:R-:W-:Y:S05]  /*5120*/  BSYNC.RECONVERGENT B0 ;  /* 0x0000000000007941 */ /* 0x000fea0003800200 */
.L_x_26:
[----:B------:R-:W0:Y:S01]  /*5130*/  S2R R7, SR_TID.X ;  /* 0x0000000000077919 */ /* 0x000e220000002100 */
[----:B------:R-:W0:Y:S01]  /*5140*/  S2UR UR6, SR_CTAID.X ;  /* 0x00000000000679c3 */ /* 0x000e220000002500 */
[----:B------:R-:W1:Y:S01]  /*5150*/  LDCU.64 UR8, c[0x0][0x380] ;  /* 0x00007000ff0877ac */ /* 0x000e620008000a00 */
[----:B------:R-:W-:Y:S01]  /*5160*/  IMAD.MOV.U32 R10, RZ, RZ, 0x1 ;  /* 0x00000001ff0a7424 */ /* 0x000fe200078e00ff */
[----:B------:R-:W-:Y:S05]  /*5170*/  BSSY.RECONVERGENT B0, `(.L_x_28) ;  /* 0x000001e000007945 */ /* 0x000fea0003800200 */
[----:B------:R-:W0:Y:S08]  /*5180*/  LDC R6, c[0x0][0x360] ;  /* 0x0000d800ff067b82 */ /* 0x000e300000000800 */
[----:B------:R-:W2:Y:S08]  /*5190*/  LDC.64 R2, c[0x0][0x398] ;  /* 0x0000e600ff027b82 */ /* 0x000eb00000000a00 */
[----:B------:R-:W3:Y:S01]  /*51a0*/  LDC.64 R4, c[0x0][0x3a0] ;  /* 0x0000e800ff047b82 */ /* 0x000ee20000000a00 */
[----:B0-----:R-:W-:Y:S01]  /*51b0*/  IMAD R6, R6, UR6, R7 ;  /* 0x0000000606067c24 */ /* 0x001fe2000f8e0207 */
[----:B------:R-:W0:Y:S04]  /*51c0*/  LDCU.64 UR6, c[0x0][0x3b8] ;  /* 0x00007700ff0677ac */ /* 0x000e280008000a00 */
[----:B-1----:R-:W-:Y:S01]  /*51d0*/  IADD3 R6, P0, PT, R6, UR8, RZ ;  /* 0x0000000806067c10 */ /* 0x002fe2000ff1e0ff */
[----:B--2---:R1:W-:Y:S04]  /*51e0*/  STG.E.U8 desc[UR4][R2.64], R10 ;  /* 0x0000000a02007986 */ /* 0x0043e8000c101104 */
[----:B------:R-:W-:Y:S01]  /*51f0*/  IMAD.X R7, RZ, RZ, UR9, P0 ;  /* 0x00000009ff077e24 */ /* 0x000fe200080e06ff */
[----:B------:R-:W-:-:S04]  /*5200*/  ISETP.GE.U32.AND P0, PT, R8, 0x1000000, PT ;  /* 0x010000000800780c */ /* 0x000fc80003f06070 */
[----:B---3--:R1:W-:Y:S01]  /*5210*/  STG.E.64 desc[UR4][R4.64], R6 ;  /* 0x0000000604007986 */ /* 0x0083e2000c101b04 */
[----:B0-----:R-:W-:Y:S02]  /*5220*/  IMAD.U32 R0, RZ, RZ, UR6 ;  /* 0x00000006ff007e24 */ /* 0x001fe4000f8e00ff */
[----:B------:R-:W-:-:S06]  /*5230*/  IMAD.U32 R9, RZ, RZ, UR7 ;  /* 0x00000007ff097e24 */ /* 0x000fcc000f8e00ff */
[----:B------:R-:W-:Y:S05]  /*5240*/  @!P0 BRA `(.L_x_29) ;  /* 0x0000000000408947 */ /* 0x000fea0003800000 */
[----:B------:R-:W-:Y:S01]  /*5250*/  SHF.R.U32.HI R8, RZ, 0x18, R8 ;  /* 0x00000018ff087819 */ /* 0x000fe20000011608 */
[----:B------:R-:W-:Y:S01]  /*5260*/  BSSY.RECONVERGENT B1, `(.L_x_30) ;  /* 0x000000d000017945 */ /* 0x000fe20003800200 */
[----:B------:R-:W-:Y:S02]  /*5270*/  IMAD.U32 R0, RZ, RZ, UR6 ;  /* 0x00000006ff007e24 */ /* 0x000fe4000f8e00ff */
[----:B-1----:R-:W-:Y:S01]  /*5280*/  IMAD.U32 R4, RZ, RZ, UR7 ;  /* 0x00000007ff047e24 */ /* 0x002fe2000f8e00ff */
[----:B------:R-:W-:-:S07]  /*5290*/  PRMT R5, R8, 0x7610, R5 ;  /* 0x0000761008057816 */ /* 0x000fce0000000005 */
.L_x_31:
[----:B------:R-:W-:Y:S02]  /*52a0*/  IMAD.MOV.U32 R2, RZ, RZ, R0 ;  /* 0x000000ffff027224 */ /* 0x000fe400078e0000 */
[----:B------:R-:W-:-:S05]  /*52b0*/  IMAD.MOV.U32 R3, RZ, RZ, R4 ;  /* 0x000000ffff037224 */ /* 0x000fca00078e0004 */
[----:B------:R0:W-:Y:S04]  /*52c0*/  STG.E.U8 desc[UR4][R2.64], R5 ;  /* 0x0000000502007986 */ /* 0x0001e8000c101104 */
[----:B0-----:R0:W2:Y:S01]  /*52d0*/  LDL.U8 R5, [R20+0x1] ;  /* 0x0000010014057983 */ /* 0x0010a20000100000 */
[----:B------:R-:W-:-:S05]  /*52e0*/  IADD3 R0, P1, PT, R0, 0x1, RZ ;  /* 0x0000000100007810 */ /* 0x000fca0007f3e0ff */
[----:B------:R-:W-:Y:S02]  /*52f0*/  IMAD.X R4, RZ, RZ, R4, P1 ;  /* 0x000000ffff047224 */ /* 0x000fe400008e0604 */
[----:B0-----:R-:W-:Y:S01]  /*5300*/  VIADD R20, R20, 0x1 ;  /* 0x0000000114147836 */ /* 0x001fe20000000000 */
[----:B--2---:R-:W-:-:S13]  /*5310*/  ISETP.NE.AND P0, PT, R5, RZ, PT ;  /* 0x000000ff0500720c */ /* 0x004fda0003f05270 */
[----:B------:R-:W-:Y:S05]  /*5320*/  @P0 BRA `(.L_x_31) ;  /* 0xfffffffc00dc0947 */ /* 0x000fea000383ffff */
[----:B------:R-:W-:Y:S05]  /*5330*/  BSYNC.RECONVERGENT B1 ;  /* 0x0000000000017941 */ /* 0x000fea0003800200 */
.L_x_30:
[----:B------:R-:W-:-:S07]  /*5340*/  IMAD.MOV.U32 R9, RZ, RZ, R4 ;  /* 0x000000ffff097224 */ /* 0x000fce00078e0004 */
.L_x_29:
[----:B------:R-:W-:Y:S05]  /*5350*/  BSYNC.RECONVERGENT B0 ;  /* 0x0000000000007941 */ /* 0x000fea0003800200 */
.L_x_28:
[----:B-1----:R-:W-:Y:S02]  /*5360*/  IMAD.MOV.U32 R2, RZ, RZ, R0 ;  /* 0x000000ffff027224 */ /* 0x002fe400078e0000 */
[----:B------:R-:W-:-:S05]  /*5370*/  IMAD.MOV.U32 R3, RZ, RZ, R9 ;  /* 0x000000ffff037224 */ /* 0x000fca00078e0009 */
[----:B------:R-:W-:Y:S01]  /*5380*/  STG.E.U8 desc[UR4][R2.64], RZ ;  /* 0x000000ff02007986 */ /* 0x000fe2000c101104 */
[----:B------:R-:W-:Y:S05]  /*5390*/  EXIT ;  /* 0x000000000000794d */ /* 0x000fea0003800000 */
.L_x_32:
[----:B------:R-:W-:-:S00]  /*53a0*/  BRA `(.L_x_32) ;  /* 0xfffffffc00fc7947 */ /* 0x000fc0000383ffff */
[----:B------:R-:W-:-:S00]  /*53b0*/  NOP ;  /* 0x0000000000007918 */ /* 0x000fc00000000000 */
        /* <DEDUP_REMOVED lines=12> */
.L_x_33:


//--------------------- .nv.shared.reserved.0     --------------------------
	.section	.nv.shared.reserved.0,"aw",@nobits
	.weak		__nv_reservedSMEM_offset_0_alias
	.size		__nv_reservedSMEM_offset_0_alias, 0, 64
	.other		__nv_reservedSMEM_offset_0_alias,@"STO_CUDA_RESERVED_SHARED STV_DEFAULT"
__nv_reservedSMEM_offset_0_alias:
	.zero		0
	.zero		64


//--------------------- .nv.constant0._Z13find_passwordxxPKcPbPxS0_S0_Pc --------------------------
	.section	.nv.constant0._Z13find_passwordxxPKcPbPxS0_S0_Pc,"a",@progbits
	.sectionflags	@""
	.align	4
.nv.constant0._Z13find_passwordxxPKcPbPxS0_S0_Pc:
	.zero		960


//--------------------- SYMBOLS --------------------------

	.type		.nv.reservedSmem.offset0,@object
	.size		.nv.reservedSmem.offset0,0x4
